//
// Generated by NVIDIA NVVM Compiler
//
// Compiler Build ID: CL-36424714
// Cuda compilation tools, release 13.0, V13.0.88
// Based on NVVM 20.0.0
//

.version 9.0
.target sm_100
.address_size 64

	// .globl	_Z19computeScoresKernelPfS_S_
// _ZZ21shared_compute_scoresPfS_S_E11sharedQuery has been demoted
// _ZZ21shared_compute_scoresPfS_S_E18sharedKeyTranspose has been demoted
// _ZZ21shared_compute_outputPfS_S_E19sharedSoftmaxScores has been demoted
// _ZZ21shared_compute_outputPfS_S_E17sharedValueMatrix has been demoted

.visible .entry _Z19computeScoresKernelPfS_S_(
	.param .u64 .ptr .align 1 _Z19computeScoresKernelPfS_S__param_0,
	.param .u64 .ptr .align 1 _Z19computeScoresKernelPfS_S__param_1,
	.param .u64 .ptr .align 1 _Z19computeScoresKernelPfS_S__param_2
)
{
	.reg .pred 	%p<5>;
	.reg .b32 	%r<19>;
	.reg .b32 	%f<53>;
	.reg .b64 	%rd<18>;

	ld.param.u64 	%rd5, [_Z19computeScoresKernelPfS_S__param_0];
	ld.param.u64 	%rd6, [_Z19computeScoresKernelPfS_S__param_1];
	ld.param.u64 	%rd7, [_Z19computeScoresKernelPfS_S__param_2];
	mov.u32 	%r9, %ctaid.y;
	mov.u32 	%r10, %ntid.y;
	mov.u32 	%r11, %tid.y;
	mad.lo.s32 	%r1, %r9, %r10, %r11;
	mov.u32 	%r12, %ctaid.x;
	mov.u32 	%r13, %ntid.x;
	mov.u32 	%r14, %tid.x;
	mad.lo.s32 	%r2, %r12, %r13, %r14;
	setp.gt.u32 	%p1, %r1, 1023;
	setp.gt.s32 	%p2, %r2, 1023;
	or.pred  	%p3, %p1, %p2;
	@%p3 bra 	$L__BB0_4;
	shl.b32 	%r3, %r1, 10;
	shl.b32 	%r17, %r2, 10;
	mul.wide.u32 	%rd8, %r3, 4;
	cvta.to.global.u64 	%rd9, %rd5;
	add.s64 	%rd10, %rd8, %rd9;
	add.s64 	%rd17, %rd10, 32;
	cvta.to.global.u64 	%rd11, %rd6;
	add.s64 	%rd2, %rd11, 32;
	mov.f32 	%f52, 0f00000000;
	mov.b32 	%r18, 0;
$L__BB0_2:
	mul.wide.s32 	%rd12, %r17, 4;
	add.s64 	%rd13, %rd2, %rd12;
	ld.global.f32 	%f4, [%rd17+-32];
	ld.global.f32 	%f5, [%rd13+-32];
	fma.rn.f32 	%f6, %f4, %f5, %f52;
	ld.global.f32 	%f7, [%rd17+-28];
	ld.global.f32 	%f8, [%rd13+-28];
	fma.rn.f32 	%f9, %f7, %f8, %f6;
	ld.global.f32 	%f10, [%rd17+-24];
	ld.global.f32 	%f11, [%rd13+-24];
	fma.rn.f32 	%f12, %f10, %f11, %f9;
	ld.global.f32 	%f13, [%rd17+-20];
	ld.global.f32 	%f14, [%rd13+-20];
	fma.rn.f32 	%f15, %f13, %f14, %f12;
	ld.global.f32 	%f16, [%rd17+-16];
	ld.global.f32 	%f17, [%rd13+-16];
	fma.rn.f32 	%f18, %f16, %f17, %f15;
	ld.global.f32 	%f19, [%rd17+-12];
	ld.global.f32 	%f20, [%rd13+-12];
	fma.rn.f32 	%f21, %f19, %f20, %f18;
	ld.global.f32 	%f22, [%rd17+-8];
	ld.global.f32 	%f23, [%rd13+-8];
	fma.rn.f32 	%f24, %f22, %f23, %f21;
	ld.global.f32 	%f25, [%rd17+-4];
	ld.global.f32 	%f26, [%rd13+-4];
	fma.rn.f32 	%f27, %f25, %f26, %f24;
	ld.global.f32 	%f28, [%rd17];
	ld.global.f32 	%f29, [%rd13];
	fma.rn.f32 	%f30, %f28, %f29, %f27;
	ld.global.f32 	%f31, [%rd17+4];
	ld.global.f32 	%f32, [%rd13+4];
	fma.rn.f32 	%f33, %f31, %f32, %f30;
	ld.global.f32 	%f34, [%rd17+8];
	ld.global.f32 	%f35, [%rd13+8];
	fma.rn.f32 	%f36, %f34, %f35, %f33;
	ld.global.f32 	%f37, [%rd17+12];
	ld.global.f32 	%f38, [%rd13+12];
	fma.rn.f32 	%f39, %f37, %f38, %f36;
	ld.global.f32 	%f40, [%rd17+16];
	ld.global.f32 	%f41, [%rd13+16];
	fma.rn.f32 	%f42, %f40, %f41, %f39;
	ld.global.f32 	%f43, [%rd17+20];
	ld.global.f32 	%f44, [%rd13+20];
	fma.rn.f32 	%f45, %f43, %f44, %f42;
	ld.global.f32 	%f46, [%rd17+24];
	ld.global.f32 	%f47, [%rd13+24];
	fma.rn.f32 	%f48, %f46, %f47, %f45;
	ld.global.f32 	%f49, [%rd17+28];
	ld.global.f32 	%f50, [%rd13+28];
	fma.rn.f32 	%f52, %f49, %f50, %f48;
	add.s32 	%r18, %r18, 16;
	add.s64 	%rd17, %rd17, 64;
	add.s32 	%r17, %r17, 16;
	setp.ne.s32 	%p4, %r18, 1024;
	@%p4 bra 	$L__BB0_2;
	mul.f32 	%f51, %f52, 0f3D000000;
	add.s32 	%r16, %r3, %r2;
	cvta.to.global.u64 	%rd14, %rd7;
	mul.wide.s32 	%rd15, %r16, 4;
	add.s64 	%rd16, %rd14, %rd15;
	st.global.f32 	[%rd16], %f51;
$L__BB0_4:
	ret;

}
	// .globl	_Z18applySoftmaxKernelPfS_
.visible .entry _Z18applySoftmaxKernelPfS_(
	.param .u64 .ptr .align 1 _Z18applySoftmaxKernelPfS__param_0,
	.param .u64 .ptr .align 1 _Z18applySoftmaxKernelPfS__param_1
)
{
	.reg .pred 	%p<5>;
	.reg .b32 	%r<34>;
	.reg .b32 	%f<209>;
	.reg .b64 	%rd<25>;

	ld.param.u64 	%rd16, [_Z18applySoftmaxKernelPfS__param_0];
	ld.param.u64 	%rd17, [_Z18applySoftmaxKernelPfS__param_1];
	cvta.to.global.u64 	%rd1, %rd16;
	cvta.to.global.u64 	%rd2, %rd17;
	mov.u32 	%r8, %ctaid.y;
	mov.u32 	%r9, %ntid.y;
	mov.u32 	%r10, %tid.y;
	mad.lo.s32 	%r1, %r8, %r9, %r10;
	setp.gt.u32 	%p1, %r1, 1023;
	@%p1 bra 	$L__BB1_7;
	shl.b32 	%r12, %r1, 10;
	mul.wide.u32 	%rd3, %r12, 4;
	add.s64 	%rd18, %rd3, %rd1;
	add.s64 	%rd21, %rd18, 64;
	mov.f32 	%f207, 0fF149F2CA;
	mov.b32 	%r31, 0;
$L__BB1_2:
	ld.global.f32 	%f6, [%rd21+-64];
	max.f32 	%f7, %f207, %f6;
	ld.global.f32 	%f8, [%rd21+-60];
	max.f32 	%f9, %f7, %f8;
	ld.global.f32 	%f10, [%rd21+-56];
	max.f32 	%f11, %f9, %f10;
	ld.global.f32 	%f12, [%rd21+-52];
	max.f32 	%f13, %f11, %f12;
	ld.global.f32 	%f14, [%rd21+-48];
	max.f32 	%f15, %f13, %f14;
	ld.global.f32 	%f16, [%rd21+-44];
	max.f32 	%f17, %f15, %f16;
	ld.global.f32 	%f18, [%rd21+-40];
	max.f32 	%f19, %f17, %f18;
	ld.global.f32 	%f20, [%rd21+-36];
	max.f32 	%f21, %f19, %f20;
	ld.global.f32 	%f22, [%rd21+-32];
	max.f32 	%f23, %f21, %f22;
	ld.global.f32 	%f24, [%rd21+-28];
	max.f32 	%f25, %f23, %f24;
	ld.global.f32 	%f26, [%rd21+-24];
	max.f32 	%f27, %f25, %f26;
	ld.global.f32 	%f28, [%rd21+-20];
	max.f32 	%f29, %f27, %f28;
	ld.global.f32 	%f30, [%rd21+-16];
	max.f32 	%f31, %f29, %f30;
	ld.global.f32 	%f32, [%rd21+-12];
	max.f32 	%f33, %f31, %f32;
	ld.global.f32 	%f34, [%rd21+-8];
	max.f32 	%f35, %f33, %f34;
	ld.global.f32 	%f36, [%rd21+-4];
	max.f32 	%f37, %f35, %f36;
	ld.global.f32 	%f38, [%rd21];
	max.f32 	%f39, %f37, %f38;
	ld.global.f32 	%f40, [%rd21+4];
	max.f32 	%f41, %f39, %f40;
	ld.global.f32 	%f42, [%rd21+8];
	max.f32 	%f43, %f41, %f42;
	ld.global.f32 	%f44, [%rd21+12];
	max.f32 	%f45, %f43, %f44;
	ld.global.f32 	%f46, [%rd21+16];
	max.f32 	%f47, %f45, %f46;
	ld.global.f32 	%f48, [%rd21+20];
	max.f32 	%f49, %f47, %f48;
	ld.global.f32 	%f50, [%rd21+24];
	max.f32 	%f51, %f49, %f50;
	ld.global.f32 	%f52, [%rd21+28];
	max.f32 	%f53, %f51, %f52;
	ld.global.f32 	%f54, [%rd21+32];
	max.f32 	%f55, %f53, %f54;
	ld.global.f32 	%f56, [%rd21+36];
	max.f32 	%f57, %f55, %f56;
	ld.global.f32 	%f58, [%rd21+40];
	max.f32 	%f59, %f57, %f58;
	ld.global.f32 	%f60, [%rd21+44];
	max.f32 	%f61, %f59, %f60;
	ld.global.f32 	%f62, [%rd21+48];
	max.f32 	%f63, %f61, %f62;
	ld.global.f32 	%f64, [%rd21+52];
	max.f32 	%f65, %f63, %f64;
	ld.global.f32 	%f66, [%rd21+56];
	max.f32 	%f67, %f65, %f66;
	ld.global.f32 	%f68, [%rd21+60];
	max.f32 	%f207, %f67, %f68;
	add.s32 	%r31, %r31, 32;
	add.s64 	%rd21, %rd21, 128;
	setp.ne.s32 	%p2, %r31, 1024;
	@%p2 bra 	$L__BB1_2;
	add.s64 	%rd19, %rd3, 16;
	add.s64 	%rd23, %rd1, %rd19;
	add.s64 	%rd22, %rd2, %rd19;
	mov.f32 	%f208, 0f00000000;
	mov.b32 	%r32, 0;
$L__BB1_4:
	ld.global.f32 	%f70, [%rd23+-16];
	sub.f32 	%f71, %f70, %f207;
	fma.rn.f32 	%f72, %f71, 0f3BBB989D, 0f3F000000;
	cvt.sat.f32.f32 	%f73, %f72;
	mov.f32 	%f74, 0f4B400001;
	mov.f32 	%f75, 0f437C0000;
	fma.rm.f32 	%f76, %f73, %f75, %f74;
	add.f32 	%f77, %f76, 0fCB40007F;
	neg.f32 	%f78, %f77;
	fma.rn.f32 	%f79, %f71, 0f3FB8AA3B, %f78;
	fma.rn.f32 	%f80, %f71, 0f32A57060, %f79;
	mov.b32 	%r14, %f76;
	shl.b32 	%r15, %r14, 23;
	mov.b32 	%f81, %r15;
	ex2.approx.ftz.f32 	%f82, %f80;
	mul.f32 	%f83, %f82, %f81;
	st.global.f32 	[%rd22+-16], %f83;
	add.f32 	%f84, %f208, %f83;
	ld.global.f32 	%f85, [%rd23+-12];
	sub.f32 	%f86, %f85, %f207;
	fma.rn.f32 	%f87, %f86, 0f3BBB989D, 0f3F000000;
	cvt.sat.f32.f32 	%f88, %f87;
	fma.rm.f32 	%f89, %f88, %f75, %f74;
	add.f32 	%f90, %f89, 0fCB40007F;
	neg.f32 	%f91, %f90;
	fma.rn.f32 	%f92, %f86, 0f3FB8AA3B, %f91;
	fma.rn.f32 	%f93, %f86, 0f32A57060, %f92;
	mov.b32 	%r16, %f89;
	shl.b32 	%r17, %r16, 23;
	mov.b32 	%f94, %r17;
	ex2.approx.ftz.f32 	%f95, %f93;
	mul.f32 	%f96, %f95, %f94;
	st.global.f32 	[%rd22+-12], %f96;
	add.f32 	%f97, %f84, %f96;
	ld.global.f32 	%f98, [%rd23+-8];
	sub.f32 	%f99, %f98, %f207;
	fma.rn.f32 	%f100, %f99, 0f3BBB989D, 0f3F000000;
	cvt.sat.f32.f32 	%f101, %f100;
	fma.rm.f32 	%f102, %f101, %f75, %f74;
	add.f32 	%f103, %f102, 0fCB40007F;
	neg.f32 	%f104, %f103;
	fma.rn.f32 	%f105, %f99, 0f3FB8AA3B, %f104;
	fma.rn.f32 	%f106, %f99, 0f32A57060, %f105;
	mov.b32 	%r18, %f102;
	shl.b32 	%r19, %r18, 23;
	mov.b32 	%f107, %r19;
	ex2.approx.ftz.f32 	%f108, %f106;
	mul.f32 	%f109, %f108, %f107;
	st.global.f32 	[%rd22+-8], %f109;
	add.f32 	%f110, %f97, %f109;
	ld.global.f32 	%f111, [%rd23+-4];
	sub.f32 	%f112, %f111, %f207;
	fma.rn.f32 	%f113, %f112, 0f3BBB989D, 0f3F000000;
	cvt.sat.f32.f32 	%f114, %f113;
	fma.rm.f32 	%f115, %f114, %f75, %f74;
	add.f32 	%f116, %f115, 0fCB40007F;
	neg.f32 	%f117, %f116;
	fma.rn.f32 	%f118, %f112, 0f3FB8AA3B, %f117;
	fma.rn.f32 	%f119, %f112, 0f32A57060, %f118;
	mov.b32 	%r20, %f115;
	shl.b32 	%r21, %r20, 23;
	mov.b32 	%f120, %r21;
	ex2.approx.ftz.f32 	%f121, %f119;
	mul.f32 	%f122, %f121, %f120;
	st.global.f32 	[%rd22+-4], %f122;
	add.f32 	%f123, %f110, %f122;
	ld.global.f32 	%f124, [%rd23];
	sub.f32 	%f125, %f124, %f207;
	fma.rn.f32 	%f126, %f125, 0f3BBB989D, 0f3F000000;
	cvt.sat.f32.f32 	%f127, %f126;
	fma.rm.f32 	%f128, %f127, %f75, %f74;
	add.f32 	%f129, %f128, 0fCB40007F;
	neg.f32 	%f130, %f129;
	fma.rn.f32 	%f131, %f125, 0f3FB8AA3B, %f130;
	fma.rn.f32 	%f132, %f125, 0f32A57060, %f131;
	mov.b32 	%r22, %f128;
	shl.b32 	%r23, %r22, 23;
	mov.b32 	%f133, %r23;
	ex2.approx.ftz.f32 	%f134, %f132;
	mul.f32 	%f135, %f134, %f133;
	st.global.f32 	[%rd22], %f135;
	add.f32 	%f136, %f123, %f135;
	ld.global.f32 	%f137, [%rd23+4];
	sub.f32 	%f138, %f137, %f207;
	fma.rn.f32 	%f139, %f138, 0f3BBB989D, 0f3F000000;
	cvt.sat.f32.f32 	%f140, %f139;
	fma.rm.f32 	%f141, %f140, %f75, %f74;
	add.f32 	%f142, %f141, 0fCB40007F;
	neg.f32 	%f143, %f142;
	fma.rn.f32 	%f144, %f138, 0f3FB8AA3B, %f143;
	fma.rn.f32 	%f145, %f138, 0f32A57060, %f144;
	mov.b32 	%r24, %f141;
	shl.b32 	%r25, %r24, 23;
	mov.b32 	%f146, %r25;
	ex2.approx.ftz.f32 	%f147, %f145;
	mul.f32 	%f148, %f147, %f146;
	st.global.f32 	[%rd22+4], %f148;
	add.f32 	%f149, %f136, %f148;
	ld.global.f32 	%f150, [%rd23+8];
	sub.f32 	%f151, %f150, %f207;
	fma.rn.f32 	%f152, %f151, 0f3BBB989D, 0f3F000000;
	cvt.sat.f32.f32 	%f153, %f152;
	fma.rm.f32 	%f154, %f153, %f75, %f74;
	add.f32 	%f155, %f154, 0fCB40007F;
	neg.f32 	%f156, %f155;
	fma.rn.f32 	%f157, %f151, 0f3FB8AA3B, %f156;
	fma.rn.f32 	%f158, %f151, 0f32A57060, %f157;
	mov.b32 	%r26, %f154;
	shl.b32 	%r27, %r26, 23;
	mov.b32 	%f159, %r27;
	ex2.approx.ftz.f32 	%f160, %f158;
	mul.f32 	%f161, %f160, %f159;
	st.global.f32 	[%rd22+8], %f161;
	add.f32 	%f162, %f149, %f161;
	ld.global.f32 	%f163, [%rd23+12];
	sub.f32 	%f164, %f163, %f207;
	fma.rn.f32 	%f165, %f164, 0f3BBB989D, 0f3F000000;
	cvt.sat.f32.f32 	%f166, %f165;
	fma.rm.f32 	%f167, %f166, %f75, %f74;
	add.f32 	%f168, %f167, 0fCB40007F;
	neg.f32 	%f169, %f168;
	fma.rn.f32 	%f170, %f164, 0f3FB8AA3B, %f169;
	fma.rn.f32 	%f171, %f164, 0f32A57060, %f170;
	mov.b32 	%r28, %f167;
	shl.b32 	%r29, %r28, 23;
	mov.b32 	%f172, %r29;
	ex2.approx.ftz.f32 	%f173, %f171;
	mul.f32 	%f174, %f173, %f172;
	st.global.f32 	[%rd22+12], %f174;
	add.f32 	%f208, %f162, %f174;
	add.s32 	%r32, %r32, 8;
	add.s64 	%rd23, %rd23, 32;
	add.s64 	%rd22, %rd22, 32;
	setp.ne.s32 	%p3, %r32, 1024;
	@%p3 bra 	$L__BB1_4;
	add.s64 	%rd20, %rd3, %rd2;
	add.s64 	%rd24, %rd20, 32;
	mov.b32 	%r33, 0;
$L__BB1_6:
	ld.global.f32 	%f175, [%rd24+-32];
	div.rn.f32 	%f176, %f175, %f208;
	st.global.f32 	[%rd24+-32], %f176;
	ld.global.f32 	%f177, [%rd24+-28];
	div.rn.f32 	%f178, %f177, %f208;
	st.global.f32 	[%rd24+-28], %f178;
	ld.global.f32 	%f179, [%rd24+-24];
	div.rn.f32 	%f180, %f179, %f208;
	st.global.f32 	[%rd24+-24], %f180;
	ld.global.f32 	%f181, [%rd24+-20];
	div.rn.f32 	%f182, %f181, %f208;
	st.global.f32 	[%rd24+-20], %f182;
	ld.global.f32 	%f183, [%rd24+-16];
	div.rn.f32 	%f184, %f183, %f208;
	st.global.f32 	[%rd24+-16], %f184;
	ld.global.f32 	%f185, [%rd24+-12];
	div.rn.f32 	%f186, %f185, %f208;
	st.global.f32 	[%rd24+-12], %f186;
	ld.global.f32 	%f187, [%rd24+-8];
	div.rn.f32 	%f188, %f187, %f208;
	st.global.f32 	[%rd24+-8], %f188;
	ld.global.f32 	%f189, [%rd24+-4];
	div.rn.f32 	%f190, %f189, %f208;
	st.global.f32 	[%rd24+-4], %f190;
	ld.global.f32 	%f191, [%rd24];
	div.rn.f32 	%f192, %f191, %f208;
	st.global.f32 	[%rd24], %f192;
	ld.global.f32 	%f193, [%rd24+4];
	div.rn.f32 	%f194, %f193, %f208;
	st.global.f32 	[%rd24+4], %f194;
	ld.global.f32 	%f195, [%rd24+8];
	div.rn.f32 	%f196, %f195, %f208;
	st.global.f32 	[%rd24+8], %f196;
	ld.global.f32 	%f197, [%rd24+12];
	div.rn.f32 	%f198, %f197, %f208;
	st.global.f32 	[%rd24+12], %f198;
	ld.global.f32 	%f199, [%rd24+16];
	div.rn.f32 	%f200, %f199, %f208;
	st.global.f32 	[%rd24+16], %f200;
	ld.global.f32 	%f201, [%rd24+20];
	div.rn.f32 	%f202, %f201, %f208;
	st.global.f32 	[%rd24+20], %f202;
	ld.global.f32 	%f203, [%rd24+24];
	div.rn.f32 	%f204, %f203, %f208;
	st.global.f32 	[%rd24+24], %f204;
	ld.global.f32 	%f205, [%rd24+28];
	div.rn.f32 	%f206, %f205, %f208;
	st.global.f32 	[%rd24+28], %f206;
	add.s32 	%r33, %r33, 16;
	add.s64 	%rd24, %rd24, 64;
	setp.ne.s32 	%p4, %r33, 1024;
	@%p4 bra 	$L__BB1_6;
$L__BB1_7:
	ret;

}
	// .globl	_Z19computeOutputKernelPfS_S_
.visible .entry _Z19computeOutputKernelPfS_S_(
	.param .u64 .ptr .align 1 _Z19computeOutputKernelPfS_S__param_0,
	.param .u64 .ptr .align 1 _Z19computeOutputKernelPfS_S__param_1,
	.param .u64 .ptr .align 1 _Z19computeOutputKernelPfS_S__param_2
)
{
	.reg .pred 	%p<5>;
	.reg .b32 	%r<18>;
	.reg .b32 	%f<52>;
	.reg .b64 	%rd<18>;

	ld.param.u64 	%rd5, [_Z19computeOutputKernelPfS_S__param_0];
	ld.param.u64 	%rd6, [_Z19computeOutputKernelPfS_S__param_1];
	ld.param.u64 	%rd7, [_Z19computeOutputKernelPfS_S__param_2];
	mov.u32 	%r8, %ctaid.y;
	mov.u32 	%r9, %ntid.y;
	mov.u32 	%r10, %tid.y;
	mad.lo.s32 	%r1, %r8, %r9, %r10;
	mov.u32 	%r11, %ctaid.x;
	mov.u32 	%r12, %ntid.x;
	mov.u32 	%r13, %tid.x;
	mad.lo.s32 	%r2, %r11, %r12, %r13;
	setp.gt.u32 	%p1, %r1, 1023;
	setp.gt.s32 	%p2, %r2, 1023;
	or.pred  	%p3, %p1, %p2;
	@%p3 bra 	$L__BB2_4;
	shl.b32 	%r3, %r1, 10;
	mul.wide.u32 	%rd8, %r3, 4;
	cvta.to.global.u64 	%rd9, %rd5;
	add.s64 	%rd10, %rd8, %rd9;
	add.s64 	%rd17, %rd10, 32;
	cvta.to.global.u64 	%rd11, %rd6;
	add.s64 	%rd2, %rd11, 32768;
	mov.f32 	%f51, 0f00000000;
	mov.b32 	%r17, 0;
	mov.u32 	%r16, %r2;
$L__BB2_2:
	mul.wide.s32 	%rd12, %r16, 4;
	add.s64 	%rd13, %rd2, %rd12;
	ld.global.f32 	%f4, [%rd17+-32];
	ld.global.f32 	%f5, [%rd13+-32768];
	fma.rn.f32 	%f6, %f4, %f5, %f51;
	ld.global.f32 	%f7, [%rd17+-28];
	ld.global.f32 	%f8, [%rd13+-28672];
	fma.rn.f32 	%f9, %f7, %f8, %f6;
	ld.global.f32 	%f10, [%rd17+-24];
	ld.global.f32 	%f11, [%rd13+-24576];
	fma.rn.f32 	%f12, %f10, %f11, %f9;
	ld.global.f32 	%f13, [%rd17+-20];
	ld.global.f32 	%f14, [%rd13+-20480];
	fma.rn.f32 	%f15, %f13, %f14, %f12;
	ld.global.f32 	%f16, [%rd17+-16];
	ld.global.f32 	%f17, [%rd13+-16384];
	fma.rn.f32 	%f18, %f16, %f17, %f15;
	ld.global.f32 	%f19, [%rd17+-12];
	ld.global.f32 	%f20, [%rd13+-12288];
	fma.rn.f32 	%f21, %f19, %f20, %f18;
	ld.global.f32 	%f22, [%rd17+-8];
	ld.global.f32 	%f23, [%rd13+-8192];
	fma.rn.f32 	%f24, %f22, %f23, %f21;
	ld.global.f32 	%f25, [%rd17+-4];
	ld.global.f32 	%f26, [%rd13+-4096];
	fma.rn.f32 	%f27, %f25, %f26, %f24;
	ld.global.f32 	%f28, [%rd17];
	ld.global.f32 	%f29, [%rd13];
	fma.rn.f32 	%f30, %f28, %f29, %f27;
	ld.global.f32 	%f31, [%rd17+4];
	ld.global.f32 	%f32, [%rd13+4096];
	fma.rn.f32 	%f33, %f31, %f32, %f30;
	ld.global.f32 	%f34, [%rd17+8];
	ld.global.f32 	%f35, [%rd13+8192];
	fma.rn.f32 	%f36, %f34, %f35, %f33;
	ld.global.f32 	%f37, [%rd17+12];
	ld.global.f32 	%f38, [%rd13+12288];
	fma.rn.f32 	%f39, %f37, %f38, %f36;
	ld.global.f32 	%f40, [%rd17+16];
	ld.global.f32 	%f41, [%rd13+16384];
	fma.rn.f32 	%f42, %f40, %f41, %f39;
	ld.global.f32 	%f43, [%rd17+20];
	ld.global.f32 	%f44, [%rd13+20480];
	fma.rn.f32 	%f45, %f43, %f44, %f42;
	ld.global.f32 	%f46, [%rd17+24];
	ld.global.f32 	%f47, [%rd13+24576];
	fma.rn.f32 	%f48, %f46, %f47, %f45;
	ld.global.f32 	%f49, [%rd17+28];
	ld.global.f32 	%f50, [%rd13+28672];
	fma.rn.f32 	%f51, %f49, %f50, %f48;
	add.s32 	%r17, %r17, 16;
	add.s64 	%rd17, %rd17, 64;
	add.s32 	%r16, %r16, 16384;
	setp.ne.s32 	%p4, %r17, 1024;
	@%p4 bra 	$L__BB2_2;
	add.s32 	%r15, %r3, %r2;
	cvta.to.global.u64 	%rd14, %rd7;
	mul.wide.s32 	%rd15, %r15, 4;
	add.s64 	%rd16, %rd14, %rd15;
	st.global.f32 	[%rd16], %f51;
$L__BB2_4:
	ret;

}
	// .globl	_Z21shared_compute_scoresPfS_S_
.visible .entry _Z21shared_compute_scoresPfS_S_(
	.param .u64 .ptr .align 1 _Z21shared_compute_scoresPfS_S__param_0,
	.param .u64 .ptr .align 1 _Z21shared_compute_scoresPfS_S__param_1,
	.param .u64 .ptr .align 1 _Z21shared_compute_scoresPfS_S__param_2
)
{
	.reg .pred 	%p<11>;
	.reg .b32 	%r<41>;
	.reg .b32 	%f<111>;
	.reg .b64 	%rd<13>;
	// demoted variable
	.shared .align 4 .b8 _ZZ21shared_compute_scoresPfS_S_E11sharedQuery[4096];
	// demoted variable
	.shared .align 4 .b8 _ZZ21shared_compute_scoresPfS_S_E18sharedKeyTranspose[4096];
	ld.param.u64 	%rd5, [_Z21shared_compute_scoresPfS_S__param_0];
	ld.param.u64 	%rd6, [_Z21shared_compute_scoresPfS_S__param_1];
	ld.param.u64 	%rd4, [_Z21shared_compute_scoresPfS_S__param_2];
	cvta.to.global.u64 	%rd1, %rd6;
	cvta.to.global.u64 	%rd2, %rd5;
	mov.u32 	%r20, %tid.x;
	mov.u32 	%r21, %tid.y;
	mov.u32 	%r22, %ctaid.x;
	mov.u32 	%r23, %ctaid.y;
	shl.b32 	%r24, %r22, 5;
	add.s32 	%r1, %r24, %r20;
	shl.b32 	%r25, %r23, 5;
	add.s32 	%r26, %r25, %r21;
	sub.s32 	%r3, 1024, %r20;
	shl.b32 	%r27, %r21, 7;
	mov.u32 	%r28, _ZZ21shared_compute_scoresPfS_S_E11sharedQuery;
	add.s32 	%r4, %r28, %r27;
	shl.b32 	%r29, %r20, 2;
	add.s32 	%r5, %r4, %r29;
	shl.b32 	%r30, %r23, 15;
	shl.b32 	%r31, %r21, 10;
	or.b32  	%r32, %r31, %r20;
	add.s32 	%r37, %r32, %r30;
	sub.s32 	%r7, 1024, %r21;
	mov.u32 	%r33, _ZZ21shared_compute_scoresPfS_S_E18sharedKeyTranspose;
	add.s32 	%r10, %r33, %r29;
	add.s32 	%r8, %r10, %r27;
	add.s32 	%r39, %r32, %r24;
	max.u32 	%r34, %r1, %r26;
	setp.lt.u32 	%p1, %r34, 1024;
	mov.f32 	%f110, 0f00000000;
	mov.b32 	%r38, 0;
	not.pred 	%p8, %p1;
	mov.u32 	%r40, %r38;
$L__BB3_1:
	setp.gt.u32 	%p2, %r26, 1023;
	mul.wide.s32 	%rd7, %r37, 4;
	add.s64 	%rd3, %rd2, %rd7;
	setp.ge.u32 	%p3, %r38, %r3;
	mov.f32 	%f108, 0f00000000;
	or.pred  	%p4, %p3, %p2;
	@%p4 bra 	$L__BB3_3;
	ld.global.f32 	%f108, [%rd3];
$L__BB3_3:
	setp.gt.u32 	%p5, %r1, 1023;
	st.shared.f32 	[%r5], %f108;
	setp.ge.u32 	%p6, %r38, %r7;
	mov.f32 	%f109, 0f00000000;
	or.pred  	%p7, %p6, %p5;
	@%p7 bra 	$L__BB3_5;
	mul.wide.u32 	%rd8, %r39, 4;
	add.s64 	%rd9, %rd1, %rd8;
	ld.global.f32 	%f109, [%rd9];
$L__BB3_5:
	st.shared.f32 	[%r8], %f109;
	bar.sync 	0;
	@%p8 bra 	$L__BB3_7;
	ld.shared.f32 	%f11, [%r4];
	ld.shared.f32 	%f12, [%r10];
	fma.rn.f32 	%f13, %f11, %f12, %f110;
	ld.shared.f32 	%f14, [%r4+4];
	ld.shared.f32 	%f15, [%r10+128];
	fma.rn.f32 	%f16, %f14, %f15, %f13;
	ld.shared.f32 	%f17, [%r4+8];
	ld.shared.f32 	%f18, [%r10+256];
	fma.rn.f32 	%f19, %f17, %f18, %f16;
	ld.shared.f32 	%f20, [%r4+12];
	ld.shared.f32 	%f21, [%r10+384];
	fma.rn.f32 	%f22, %f20, %f21, %f19;
	ld.shared.f32 	%f23, [%r4+16];
	ld.shared.f32 	%f24, [%r10+512];
	fma.rn.f32 	%f25, %f23, %f24, %f22;
	ld.shared.f32 	%f26, [%r4+20];
	ld.shared.f32 	%f27, [%r10+640];
	fma.rn.f32 	%f28, %f26, %f27, %f25;
	ld.shared.f32 	%f29, [%r4+24];
	ld.shared.f32 	%f30, [%r10+768];
	fma.rn.f32 	%f31, %f29, %f30, %f28;
	ld.shared.f32 	%f32, [%r4+28];
	ld.shared.f32 	%f33, [%r10+896];
	fma.rn.f32 	%f34, %f32, %f33, %f31;
	ld.shared.f32 	%f35, [%r4+32];
	ld.shared.f32 	%f36, [%r10+1024];
	fma.rn.f32 	%f37, %f35, %f36, %f34;
	ld.shared.f32 	%f38, [%r4+36];
	ld.shared.f32 	%f39, [%r10+1152];
	fma.rn.f32 	%f40, %f38, %f39, %f37;
	ld.shared.f32 	%f41, [%r4+40];
	ld.shared.f32 	%f42, [%r10+1280];
	fma.rn.f32 	%f43, %f41, %f42, %f40;
	ld.shared.f32 	%f44, [%r4+44];
	ld.shared.f32 	%f45, [%r10+1408];
	fma.rn.f32 	%f46, %f44, %f45, %f43;
	ld.shared.f32 	%f47, [%r4+48];
	ld.shared.f32 	%f48, [%r10+1536];
	fma.rn.f32 	%f49, %f47, %f48, %f46;
	ld.shared.f32 	%f50, [%r4+52];
	ld.shared.f32 	%f51, [%r10+1664];
	fma.rn.f32 	%f52, %f50, %f51, %f49;
	ld.shared.f32 	%f53, [%r4+56];
	ld.shared.f32 	%f54, [%r10+1792];
	fma.rn.f32 	%f55, %f53, %f54, %f52;
	ld.shared.f32 	%f56, [%r4+60];
	ld.shared.f32 	%f57, [%r10+1920];
	fma.rn.f32 	%f58, %f56, %f57, %f55;
	ld.shared.f32 	%f59, [%r4+64];
	ld.shared.f32 	%f60, [%r10+2048];
	fma.rn.f32 	%f61, %f59, %f60, %f58;
	ld.shared.f32 	%f62, [%r4+68];
	ld.shared.f32 	%f63, [%r10+2176];
	fma.rn.f32 	%f64, %f62, %f63, %f61;
	ld.shared.f32 	%f65, [%r4+72];
	ld.shared.f32 	%f66, [%r10+2304];
	fma.rn.f32 	%f67, %f65, %f66, %f64;
	ld.shared.f32 	%f68, [%r4+76];
	ld.shared.f32 	%f69, [%r10+2432];
	fma.rn.f32 	%f70, %f68, %f69, %f67;
	ld.shared.f32 	%f71, [%r4+80];
	ld.shared.f32 	%f72, [%r10+2560];
	fma.rn.f32 	%f73, %f71, %f72, %f70;
	ld.shared.f32 	%f74, [%r4+84];
	ld.shared.f32 	%f75, [%r10+2688];
	fma.rn.f32 	%f76, %f74, %f75, %f73;
	ld.shared.f32 	%f77, [%r4+88];
	ld.shared.f32 	%f78, [%r10+2816];
	fma.rn.f32 	%f79, %f77, %f78, %f76;
	ld.shared.f32 	%f80, [%r4+92];
	ld.shared.f32 	%f81, [%r10+2944];
	fma.rn.f32 	%f82, %f80, %f81, %f79;
	ld.shared.f32 	%f83, [%r4+96];
	ld.shared.f32 	%f84, [%r10+3072];
	fma.rn.f32 	%f85, %f83, %f84, %f82;
	ld.shared.f32 	%f86, [%r4+100];
	ld.shared.f32 	%f87, [%r10+3200];
	fma.rn.f32 	%f88, %f86, %f87, %f85;
	ld.shared.f32 	%f89, [%r4+104];
	ld.shared.f32 	%f90, [%r10+3328];
	fma.rn.f32 	%f91, %f89, %f90, %f88;
	ld.shared.f32 	%f92, [%r4+108];
	ld.shared.f32 	%f93, [%r10+3456];
	fma.rn.f32 	%f94, %f92, %f93, %f91;
	ld.shared.f32 	%f95, [%r4+112];
	ld.shared.f32 	%f96, [%r10+3584];
	fma.rn.f32 	%f97, %f95, %f96, %f94;
	ld.shared.f32 	%f98, [%r4+116];
	ld.shared.f32 	%f99, [%r10+3712];
	fma.rn.f32 	%f100, %f98, %f99, %f97;
	ld.shared.f32 	%f101, [%r4+120];
	ld.shared.f32 	%f102, [%r10+3840];
	fma.rn.f32 	%f103, %f101, %f102, %f100;
	ld.shared.f32 	%f104, [%r4+124];
	ld.shared.f32 	%f105, [%r10+3968];
	fma.rn.f32 	%f110, %f104, %f105, %f103;
$L__BB3_7:
	bar.sync 	0;
	add.s32 	%r40, %r40, 1;
	add.s32 	%r39, %r39, 32768;
	add.s32 	%r38, %r38, 32;
	add.s32 	%r37, %r37, 32;
	setp.ne.s32 	%p9, %r40, 32;
	@%p9 bra 	$L__BB3_1;
	@%p8 bra 	$L__BB3_10;
	mul.f32 	%f106, %f110, 0f3D000000;
	shl.b32 	%r35, %r26, 10;
	add.s32 	%r36, %r35, %r1;
	cvta.to.global.u64 	%rd10, %rd4;
	mul.wide.u32 	%rd11, %r36, 4;
	add.s64 	%rd12, %rd10, %rd11;
	st.global.f32 	[%rd12], %f106;
$L__BB3_10:
	ret;

}
	// .globl	_Z14shared_softmaxPfS_
.visible .entry _Z14shared_softmaxPfS_(
	.param .u64 .ptr .align 1 _Z14shared_softmaxPfS__param_0,
	.param .u64 .ptr .align 1 _Z14shared_softmaxPfS__param_1
)
{
	.reg .pred 	%p<5>;
	.reg .b32 	%r<34>;
	.reg .b32 	%f<209>;
	.reg .b64 	%rd<25>;

	ld.param.u64 	%rd16, [_Z14shared_softmaxPfS__param_0];
	ld.param.u64 	%rd17, [_Z14shared_softmaxPfS__param_1];
	cvta.to.global.u64 	%rd1, %rd16;
	cvta.to.global.u64 	%rd2, %rd17;
	mov.u32 	%r8, %ctaid.y;
	mov.u32 	%r9, %ntid.y;
	mov.u32 	%r10, %tid.y;
	mad.lo.s32 	%r1, %r8, %r9, %r10;
	setp.gt.u32 	%p1, %r1, 1023;
	@%p1 bra 	$L__BB4_7;
	shl.b32 	%r12, %r1, 10;
	mul.wide.u32 	%rd3, %r12, 4;
	add.s64 	%rd18, %rd3, %rd1;
	add.s64 	%rd21, %rd18, 64;
	mov.f32 	%f207, 0fF149F2CA;
	mov.b32 	%r31, 0;
$L__BB4_2:
	ld.global.f32 	%f6, [%rd21+-64];
	max.f32 	%f7, %f207, %f6;
	ld.global.f32 	%f8, [%rd21+-60];
	max.f32 	%f9, %f7, %f8;
	ld.global.f32 	%f10, [%rd21+-56];
	max.f32 	%f11, %f9, %f10;
	ld.global.f32 	%f12, [%rd21+-52];
	max.f32 	%f13, %f11, %f12;
	ld.global.f32 	%f14, [%rd21+-48];
	max.f32 	%f15, %f13, %f14;
	ld.global.f32 	%f16, [%rd21+-44];
	max.f32 	%f17, %f15, %f16;
	ld.global.f32 	%f18, [%rd21+-40];
	max.f32 	%f19, %f17, %f18;
	ld.global.f32 	%f20, [%rd21+-36];
	max.f32 	%f21, %f19, %f20;
	ld.global.f32 	%f22, [%rd21+-32];
	max.f32 	%f23, %f21, %f22;
	ld.global.f32 	%f24, [%rd21+-28];
	max.f32 	%f25, %f23, %f24;
	ld.global.f32 	%f26, [%rd21+-24];
	max.f32 	%f27, %f25, %f26;
	ld.global.f32 	%f28, [%rd21+-20];
	max.f32 	%f29, %f27, %f28;
	ld.global.f32 	%f30, [%rd21+-16];
	max.f32 	%f31, %f29, %f30;
	ld.global.f32 	%f32, [%rd21+-12];
	max.f32 	%f33, %f31, %f32;
	ld.global.f32 	%f34, [%rd21+-8];
	max.f32 	%f35, %f33, %f34;
	ld.global.f32 	%f36, [%rd21+-4];
	max.f32 	%f37, %f35, %f36;
	ld.global.f32 	%f38, [%rd21];
	max.f32 	%f39, %f37, %f38;
	ld.global.f32 	%f40, [%rd21+4];
	max.f32 	%f41, %f39, %f40;
	ld.global.f32 	%f42, [%rd21+8];
	max.f32 	%f43, %f41, %f42;
	ld.global.f32 	%f44, [%rd21+12];
	max.f32 	%f45, %f43, %f44;
	ld.global.f32 	%f46, [%rd21+16];
	max.f32 	%f47, %f45, %f46;
	ld.global.f32 	%f48, [%rd21+20];
	max.f32 	%f49, %f47, %f48;
	ld.global.f32 	%f50, [%rd21+24];
	max.f32 	%f51, %f49, %f50;
	ld.global.f32 	%f52, [%rd21+28];
	max.f32 	%f53, %f51, %f52;
	ld.global.f32 	%f54, [%rd21+32];
	max.f32 	%f55, %f53, %f54;
	ld.global.f32 	%f56, [%rd21+36];
	max.f32 	%f57, %f55, %f56;
	ld.global.f32 	%f58, [%rd21+40];
	max.f32 	%f59, %f57, %f58;
	ld.global.f32 	%f60, [%rd21+44];
	max.f32 	%f61, %f59, %f60;
	ld.global.f32 	%f62, [%rd21+48];
	max.f32 	%f63, %f61, %f62;
	ld.global.f32 	%f64, [%rd21+52];
	max.f32 	%f65, %f63, %f64;
	ld.global.f32 	%f66, [%rd21+56];
	max.f32 	%f67, %f65, %f66;
	ld.global.f32 	%f68, [%rd21+60];
	max.f32 	%f207, %f67, %f68;
	add.s32 	%r31, %r31, 32;
	add.s64 	%rd21, %rd21, 128;
	setp.ne.s32 	%p2, %r31, 1024;
	@%p2 bra 	$L__BB4_2;
	add.s64 	%rd19, %rd3, 16;
	add.s64 	%rd23, %rd1, %rd19;
	add.s64 	%rd22, %rd2, %rd19;
	mov.f32 	%f208, 0f00000000;
	mov.b32 	%r32, 0;
$L__BB4_4:
	ld.global.f32 	%f70, [%rd23+-16];
	sub.f32 	%f71, %f70, %f207;
	fma.rn.f32 	%f72, %f71, 0f3BBB989D, 0f3F000000;
	cvt.sat.f32.f32 	%f73, %f72;
	mov.f32 	%f74, 0f4B400001;
	mov.f32 	%f75, 0f437C0000;
	fma.rm.f32 	%f76, %f73, %f75, %f74;
	add.f32 	%f77, %f76, 0fCB40007F;
	neg.f32 	%f78, %f77;
	fma.rn.f32 	%f79, %f71, 0f3FB8AA3B, %f78;
	fma.rn.f32 	%f80, %f71, 0f32A57060, %f79;
	mov.b32 	%r14, %f76;
	shl.b32 	%r15, %r14, 23;
	mov.b32 	%f81, %r15;
	ex2.approx.ftz.f32 	%f82, %f80;
	mul.f32 	%f83, %f82, %f81;
	st.global.f32 	[%rd22+-16], %f83;
	add.f32 	%f84, %f208, %f83;
	ld.global.f32 	%f85, [%rd23+-12];
	sub.f32 	%f86, %f85, %f207;
	fma.rn.f32 	%f87, %f86, 0f3BBB989D, 0f3F000000;
	cvt.sat.f32.f32 	%f88, %f87;
	fma.rm.f32 	%f89, %f88, %f75, %f74;
	add.f32 	%f90, %f89, 0fCB40007F;
	neg.f32 	%f91, %f90;
	fma.rn.f32 	%f92, %f86, 0f3FB8AA3B, %f91;
	fma.rn.f32 	%f93, %f86, 0f32A57060, %f92;
	mov.b32 	%r16, %f89;
	shl.b32 	%r17, %r16, 23;
	mov.b32 	%f94, %r17;
	ex2.approx.ftz.f32 	%f95, %f93;
	mul.f32 	%f96, %f95, %f94;
	st.global.f32 	[%rd22+-12], %f96;
	add.f32 	%f97, %f84, %f96;
	ld.global.f32 	%f98, [%rd23+-8];
	sub.f32 	%f99, %f98, %f207;
	fma.rn.f32 	%f100, %f99, 0f3BBB989D, 0f3F000000;
	cvt.sat.f32.f32 	%f101, %f100;
	fma.rm.f32 	%f102, %f101, %f75, %f74;
	add.f32 	%f103, %f102, 0fCB40007F;
	neg.f32 	%f104, %f103;
	fma.rn.f32 	%f105, %f99, 0f3FB8AA3B, %f104;
	fma.rn.f32 	%f106, %f99, 0f32A57060, %f105;
	mov.b32 	%r18, %f102;
	shl.b32 	%r19, %r18, 23;
	mov.b32 	%f107, %r19;
	ex2.approx.ftz.f32 	%f108, %f106;
	mul.f32 	%f109, %f108, %f107;
	st.global.f32 	[%rd22+-8], %f109;
	add.f32 	%f110, %f97, %f109;
	ld.global.f32 	%f111, [%rd23+-4];
	sub.f32 	%f112, %f111, %f207;
	fma.rn.f32 	%f113, %f112, 0f3BBB989D, 0f3F000000;
	cvt.sat.f32.f32 	%f114, %f113;
	fma.rm.f32 	%f115, %f114, %f75, %f74;
	add.f32 	%f116, %f115, 0fCB40007F;
	neg.f32 	%f117, %f116;
	fma.rn.f32 	%f118, %f112, 0f3FB8AA3B, %f117;
	fma.rn.f32 	%f119, %f112, 0f32A57060, %f118;
	mov.b32 	%r20, %f115;
	shl.b32 	%r21, %r20, 23;
	mov.b32 	%f120, %r21;
	ex2.approx.ftz.f32 	%f121, %f119;
	mul.f32 	%f122, %f121, %f120;
	st.global.f32 	[%rd22+-4], %f122;
	add.f32 	%f123, %f110, %f122;
	ld.global.f32 	%f124, [%rd23];
	sub.f32 	%f125, %f124, %f207;
	fma.rn.f32 	%f126, %f125, 0f3BBB989D, 0f3F000000;
	cvt.sat.f32.f32 	%f127, %f126;
	fma.rm.f32 	%f128, %f127, %f75, %f74;
	add.f32 	%f129, %f128, 0fCB40007F;
	neg.f32 	%f130, %f129;
	fma.rn.f32 	%f131, %f125, 0f3FB8AA3B, %f130;
	fma.rn.f32 	%f132, %f125, 0f32A57060, %f131;
	mov.b32 	%r22, %f128;
	shl.b32 	%r23, %r22, 23;
	mov.b32 	%f133, %r23;
	ex2.approx.ftz.f32 	%f134, %f132;
	mul.f32 	%f135, %f134, %f133;
	st.global.f32 	[%rd22], %f135;
	add.f32 	%f136, %f123, %f135;
	ld.global.f32 	%f137, [%rd23+4];
	sub.f32 	%f138, %f137, %f207;
	fma.rn.f32 	%f139, %f138, 0f3BBB989D, 0f3F000000;
	cvt.sat.f32.f32 	%f140, %f139;
	fma.rm.f32 	%f141, %f140, %f75, %f74;
	add.f32 	%f142, %f141, 0fCB40007F;
	neg.f32 	%f143, %f142;
	fma.rn.f32 	%f144, %f138, 0f3FB8AA3B, %f143;
	fma.rn.f32 	%f145, %f138, 0f32A57060, %f144;
	mov.b32 	%r24, %f141;
	shl.b32 	%r25, %r24, 23;
	mov.b32 	%f146, %r25;
	ex2.approx.ftz.f32 	%f147, %f145;
	mul.f32 	%f148, %f147, %f146;
	st.global.f32 	[%rd22+4], %f148;
	add.f32 	%f149, %f136, %f148;
	ld.global.f32 	%f150, [%rd23+8];
	sub.f32 	%f151, %f150, %f207;
	fma.rn.f32 	%f152, %f151, 0f3BBB989D, 0f3F000000;
	cvt.sat.f32.f32 	%f153, %f152;
	fma.rm.f32 	%f154, %f153, %f75, %f74;
	add.f32 	%f155, %f154, 0fCB40007F;
	neg.f32 	%f156, %f155;
	fma.rn.f32 	%f157, %f151, 0f3FB8AA3B, %f156;
	fma.rn.f32 	%f158, %f151, 0f32A57060, %f157;
	mov.b32 	%r26, %f154;
	shl.b32 	%r27, %r26, 23;
	mov.b32 	%f159, %r27;
	ex2.approx.ftz.f32 	%f160, %f158;
	mul.f32 	%f161, %f160, %f159;
	st.global.f32 	[%rd22+8], %f161;
	add.f32 	%f162, %f149, %f161;
	ld.global.f32 	%f163, [%rd23+12];
	sub.f32 	%f164, %f163, %f207;
	fma.rn.f32 	%f165, %f164, 0f3BBB989D, 0f3F000000;
	cvt.sat.f32.f32 	%f166, %f165;
	fma.rm.f32 	%f167, %f166, %f75, %f74;
	add.f32 	%f168, %f167, 0fCB40007F;
	neg.f32 	%f169, %f168;
	fma.rn.f32 	%f170, %f164, 0f3FB8AA3B, %f169;
	fma.rn.f32 	%f171, %f164, 0f32A57060, %f170;
	mov.b32 	%r28, %f167;
	shl.b32 	%r29, %r28, 23;
	mov.b32 	%f172, %r29;
	ex2.approx.ftz.f32 	%f173, %f171;
	mul.f32 	%f174, %f173, %f172;
	st.global.f32 	[%rd22+12], %f174;
	add.f32 	%f208, %f162, %f174;
	add.s32 	%r32, %r32, 8;
	add.s64 	%rd23, %rd23, 32;
	add.s64 	%rd22, %rd22, 32;
	setp.ne.s32 	%p3, %r32, 1024;
	@%p3 bra 	$L__BB4_4;
	add.s64 	%rd20, %rd3, %rd2;
	add.s64 	%rd24, %rd20, 32;
	mov.b32 	%r33, 0;
$L__BB4_6:
	ld.global.f32 	%f175, [%rd24+-32];
	div.rn.f32 	%f176, %f175, %f208;
	st.global.f32 	[%rd24+-32], %f176;
	ld.global.f32 	%f177, [%rd24+-28];
	div.rn.f32 	%f178, %f177, %f208;
	st.global.f32 	[%rd24+-28], %f178;
	ld.global.f32 	%f179, [%rd24+-24];
	div.rn.f32 	%f180, %f179, %f208;
	st.global.f32 	[%rd24+-24], %f180;
	ld.global.f32 	%f181, [%rd24+-20];
	div.rn.f32 	%f182, %f181, %f208;
	st.global.f32 	[%rd24+-20], %f182;
	ld.global.f32 	%f183, [%rd24+-16];
	div.rn.f32 	%f184, %f183, %f208;
	st.global.f32 	[%rd24+-16], %f184;
	ld.global.f32 	%f185, [%rd24+-12];
	div.rn.f32 	%f186, %f185, %f208;
	st.global.f32 	[%rd24+-12], %f186;
	ld.global.f32 	%f187, [%rd24+-8];
	div.rn.f32 	%f188, %f187, %f208;
	st.global.f32 	[%rd24+-8], %f188;
	ld.global.f32 	%f189, [%rd24+-4];
	div.rn.f32 	%f190, %f189, %f208;
	st.global.f32 	[%rd24+-4], %f190;
	ld.global.f32 	%f191, [%rd24];
	div.rn.f32 	%f192, %f191, %f208;
	st.global.f32 	[%rd24], %f192;
	ld.global.f32 	%f193, [%rd24+4];
	div.rn.f32 	%f194, %f193, %f208;
	st.global.f32 	[%rd24+4], %f194;
	ld.global.f32 	%f195, [%rd24+8];
	div.rn.f32 	%f196, %f195, %f208;
	st.global.f32 	[%rd24+8], %f196;
	ld.global.f32 	%f197, [%rd24+12];
	div.rn.f32 	%f198, %f197, %f208;
	st.global.f32 	[%rd24+12], %f198;
	ld.global.f32 	%f199, [%rd24+16];
	div.rn.f32 	%f200, %f199, %f208;
	st.global.f32 	[%rd24+16], %f200;
	ld.global.f32 	%f201, [%rd24+20];
	div.rn.f32 	%f202, %f201, %f208;
	st.global.f32 	[%rd24+20], %f202;
	ld.global.f32 	%f203, [%rd24+24];
	div.rn.f32 	%f204, %f203, %f208;
	st.global.f32 	[%rd24+24], %f204;
	ld.global.f32 	%f205, [%rd24+28];
	div.rn.f32 	%f206, %f205, %f208;
	st.global.f32 	[%rd24+28], %f206;
	add.s32 	%r33, %r33, 16;
	add.s64 	%rd24, %rd24, 64;
	setp.ne.s32 	%p4, %r33, 1024;
	@%p4 bra 	$L__BB4_6;
$L__BB4_7:
	ret;

}
	// .globl	_Z21shared_compute_outputPfS_S_
.visible .entry _Z21shared_compute_outputPfS_S_(
	.param .u64 .ptr .align 1 _Z21shared_compute_outputPfS_S__param_0,
	.param .u64 .ptr .align 1 _Z21shared_compute_outputPfS_S__param_1,
	.param .u64 .ptr .align 1 _Z21shared_compute_outputPfS_S__param_2
)
{
	.reg .pred 	%p<11>;
	.reg .b32 	%r<41>;
	.reg .b32 	%f<110>;
	.reg .b64 	%rd<13>;
	// demoted variable
	.shared .align 4 .b8 _ZZ21shared_compute_outputPfS_S_E19sharedSoftmaxScores[4096];
	// demoted variable
	.shared .align 4 .b8 _ZZ21shared_compute_outputPfS_S_E17sharedValueMatrix[4096];
	ld.param.u64 	%rd5, [_Z21shared_compute_outputPfS_S__param_0];
	ld.param.u64 	%rd6, [_Z21shared_compute_outputPfS_S__param_1];
	ld.param.u64 	%rd4, [_Z21shared_compute_outputPfS_S__param_2];
	cvta.to.global.u64 	%rd1, %rd6;
	cvta.to.global.u64 	%rd2, %rd5;
	mov.u32 	%r20, %tid.x;
	mov.u32 	%r21, %tid.y;
	mov.u32 	%r22, %ctaid.x;
	mov.u32 	%r23, %ctaid.y;
	shl.b32 	%r24, %r22, 5;
	add.s32 	%r1, %r24, %r20;
	shl.b32 	%r25, %r23, 5;
	add.s32 	%r26, %r25, %r21;
	sub.s32 	%r3, 1024, %r20;
	shl.b32 	%r27, %r21, 7;
	mov.u32 	%r28, _ZZ21shared_compute_outputPfS_S_E19sharedSoftmaxScores;
	add.s32 	%r4, %r28, %r27;
	shl.b32 	%r29, %r20, 2;
	add.s32 	%r5, %r4, %r29;
	shl.b32 	%r30, %r23, 15;
	shl.b32 	%r31, %r21, 10;
	or.b32  	%r32, %r31, %r20;
	add.s32 	%r37, %r32, %r30;
	sub.s32 	%r7, 1024, %r21;
	mov.u32 	%r33, _ZZ21shared_compute_outputPfS_S_E17sharedValueMatrix;
	add.s32 	%r10, %r33, %r29;
	add.s32 	%r8, %r10, %r27;
	add.s32 	%r39, %r32, %r24;
	max.u32 	%r34, %r1, %r26;
	setp.lt.u32 	%p1, %r34, 1024;
	mov.f32 	%f109, 0f00000000;
	mov.b32 	%r38, 0;
	not.pred 	%p8, %p1;
	mov.u32 	%r40, %r38;
$L__BB5_1:
	setp.gt.u32 	%p2, %r26, 1023;
	mul.wide.s32 	%rd7, %r37, 4;
	add.s64 	%rd3, %rd2, %rd7;
	setp.ge.u32 	%p3, %r38, %r3;
	mov.f32 	%f107, 0f00000000;
	or.pred  	%p4, %p3, %p2;
	@%p4 bra 	$L__BB5_3;
	ld.global.f32 	%f107, [%rd3];
$L__BB5_3:
	setp.gt.u32 	%p5, %r1, 1023;
	st.shared.f32 	[%r5], %f107;
	setp.ge.u32 	%p6, %r38, %r7;
	mov.f32 	%f108, 0f00000000;
	or.pred  	%p7, %p6, %p5;
	@%p7 bra 	$L__BB5_5;
	mul.wide.u32 	%rd8, %r39, 4;
	add.s64 	%rd9, %rd1, %rd8;
	ld.global.f32 	%f108, [%rd9];
$L__BB5_5:
	st.shared.f32 	[%r8], %f108;
	bar.sync 	0;
	@%p8 bra 	$L__BB5_7;
	ld.shared.f32 	%f11, [%r4];
	ld.shared.f32 	%f12, [%r10];
	fma.rn.f32 	%f13, %f11, %f12, %f109;
	ld.shared.f32 	%f14, [%r4+4];
	ld.shared.f32 	%f15, [%r10+128];
	fma.rn.f32 	%f16, %f14, %f15, %f13;
	ld.shared.f32 	%f17, [%r4+8];
	ld.shared.f32 	%f18, [%r10+256];
	fma.rn.f32 	%f19, %f17, %f18, %f16;
	ld.shared.f32 	%f20, [%r4+12];
	ld.shared.f32 	%f21, [%r10+384];
	fma.rn.f32 	%f22, %f20, %f21, %f19;
	ld.shared.f32 	%f23, [%r4+16];
	ld.shared.f32 	%f24, [%r10+512];
	fma.rn.f32 	%f25, %f23, %f24, %f22;
	ld.shared.f32 	%f26, [%r4+20];
	ld.shared.f32 	%f27, [%r10+640];
	fma.rn.f32 	%f28, %f26, %f27, %f25;
	ld.shared.f32 	%f29, [%r4+24];
	ld.shared.f32 	%f30, [%r10+768];
	fma.rn.f32 	%f31, %f29, %f30, %f28;
	ld.shared.f32 	%f32, [%r4+28];
	ld.shared.f32 	%f33, [%r10+896];
	fma.rn.f32 	%f34, %f32, %f33, %f31;
	ld.shared.f32 	%f35, [%r4+32];
	ld.shared.f32 	%f36, [%r10+1024];
	fma.rn.f32 	%f37, %f35, %f36, %f34;
	ld.shared.f32 	%f38, [%r4+36];
	ld.shared.f32 	%f39, [%r10+1152];
	fma.rn.f32 	%f40, %f38, %f39, %f37;
	ld.shared.f32 	%f41, [%r4+40];
	ld.shared.f32 	%f42, [%r10+1280];
	fma.rn.f32 	%f43, %f41, %f42, %f40;
	ld.shared.f32 	%f44, [%r4+44];
	ld.shared.f32 	%f45, [%r10+1408];
	fma.rn.f32 	%f46, %f44, %f45, %f43;
	ld.shared.f32 	%f47, [%r4+48];
	ld.shared.f32 	%f48, [%r10+1536];
	fma.rn.f32 	%f49, %f47, %f48, %f46;
	ld.shared.f32 	%f50, [%r4+52];
	ld.shared.f32 	%f51, [%r10+1664];
	fma.rn.f32 	%f52, %f50, %f51, %f49;
	ld.shared.f32 	%f53, [%r4+56];
	ld.shared.f32 	%f54, [%r10+1792];
	fma.rn.f32 	%f55, %f53, %f54, %f52;
	ld.shared.f32 	%f56, [%r4+60];
	ld.shared.f32 	%f57, [%r10+1920];
	fma.rn.f32 	%f58, %f56, %f57, %f55;
	ld.shared.f32 	%f59, [%r4+64];
	ld.shared.f32 	%f60, [%r10+2048];
	fma.rn.f32 	%f61, %f59, %f60, %f58;
	ld.shared.f32 	%f62, [%r4+68];
	ld.shared.f32 	%f63, [%r10+2176];
	fma.rn.f32 	%f64, %f62, %f63, %f61;
	ld.shared.f32 	%f65, [%r4+72];
	ld.shared.f32 	%f66, [%r10+2304];
	fma.rn.f32 	%f67, %f65, %f66, %f64;
	ld.shared.f32 	%f68, [%r4+76];
	ld.shared.f32 	%f69, [%r10+2432];
	fma.rn.f32 	%f70, %f68, %f69, %f67;
	ld.shared.f32 	%f71, [%r4+80];
	ld.shared.f32 	%f72, [%r10+2560];
	fma.rn.f32 	%f73, %f71, %f72, %f70;
	ld.shared.f32 	%f74, [%r4+84];
	ld.shared.f32 	%f75, [%r10+2688];
	fma.rn.f32 	%f76, %f74, %f75, %f73;
	ld.shared.f32 	%f77, [%r4+88];
	ld.shared.f32 	%f78, [%r10+2816];
	fma.rn.f32 	%f79, %f77, %f78, %f76;
	ld.shared.f32 	%f80, [%r4+92];
	ld.shared.f32 	%f81, [%r10+2944];
	fma.rn.f32 	%f82, %f80, %f81, %f79;
	ld.shared.f32 	%f83, [%r4+96];
	ld.shared.f32 	%f84, [%r10+3072];
	fma.rn.f32 	%f85, %f83, %f84, %f82;
	ld.shared.f32 	%f86, [%r4+100];
	ld.shared.f32 	%f87, [%r10+3200];
	fma.rn.f32 	%f88, %f86, %f87, %f85;
	ld.shared.f32 	%f89, [%r4+104];
	ld.shared.f32 	%f90, [%r10+3328];
	fma.rn.f32 	%f91, %f89, %f90, %f88;
	ld.shared.f32 	%f92, [%r4+108];
	ld.shared.f32 	%f93, [%r10+3456];
	fma.rn.f32 	%f94, %f92, %f93, %f91;
	ld.shared.f32 	%f95, [%r4+112];
	ld.shared.f32 	%f96, [%r10+3584];
	fma.rn.f32 	%f97, %f95, %f96, %f94;
	ld.shared.f32 	%f98, [%r4+116];
	ld.shared.f32 	%f99, [%r10+3712];
	fma.rn.f32 	%f100, %f98, %f99, %f97;
	ld.shared.f32 	%f101, [%r4+120];
	ld.shared.f32 	%f102, [%r10+3840];
	fma.rn.f32 	%f103, %f101, %f102, %f100;
	ld.shared.f32 	%f104, [%r4+124];
	ld.shared.f32 	%f105, [%r10+3968];
	fma.rn.f32 	%f109, %f104, %f105, %f103;
$L__BB5_7:
	bar.sync 	0;
	add.s32 	%r40, %r40, 1;
	add.s32 	%r39, %r39, 32768;
	add.s32 	%r38, %r38, 32;
	add.s32 	%r37, %r37, 32;
	setp.ne.s32 	%p9, %r40, 32;
	@%p9 bra 	$L__BB5_1;
	@%p8 bra 	$L__BB5_10;
	shl.b32 	%r35, %r26, 10;
	add.s32 	%r36, %r35, %r1;
	cvta.to.global.u64 	%rd10, %rd4;
	mul.wide.u32 	%rd11, %r36, 4;
	add.s64 	%rd12, %rd10, %rd11;
	st.global.f32 	[%rd12], %f109;
$L__BB5_10:
	ret;

}


// ===== COMPILED SASS (sm_100) =====

	.target	sm_100

	.elftype	@"ET_EXEC"


//--------------------- .note.nv.tkinfo           --------------------------
	.section	.note.nv.tkinfo,"",@"SHT_NOTE"
	.sectionflags	@"SHF_NOTE_NV_TKINFO"
	.tkinfo
        /*0018*/ 	.word	0x00000002
        /*0030*/ 	.string	""
        /*0030*/ 	.string	"ptxas"
        /*0030*/ 	.string	"Cuda compilation tools, release 13.0, V13.0.88"
        /*0030*/ 	.string	"Build cuda_13.0.r13.0/compiler.36424714_0"
        /*0030*/ 	.string	"-arch sm_100 -m 64 "



//--------------------- .note.nv.cuinfo           --------------------------
	.section	.note.nv.cuinfo,"",@"SHT_NOTE"
	.sectionflags	@"SHF_NOTE_NV_CUINFO"
        /*0018*/ 	.short	0x0002
        /*001a*/ 	.short	0x0064
        /*001c*/ 	.short	0x0082
	.zero		2


//--------------------- .nv.info                  --------------------------
	.section	.nv.info,"",@"SHT_CUDA_INFO"
	.align	4


	//----- nvinfo : EIATTR_REGCOUNT
	.align		4
        /*0000*/ 	.byte	0x04, 0x2f
        /*0002*/ 	.short	(.L_1 - .L_0)
	.align		4
.L_0:
        /*0004*/ 	.word	index@(_Z19computeScoresKernelPfS_S_)
        /*0008*/ 	.word	0x0000001f


	//----- nvinfo : EIATTR_FRAME_SIZE
	.align		4
.L_1:
        /*000c*/ 	.byte	0x04, 0x11
        /*000e*/ 	.short	(.L_3 - .L_2)
	.align		4
.L_2:
        /*0010*/ 	.word	index@(_Z19computeScoresKernelPfS_S_)
        /*0014*/ 	.word	0x00000000


	//----- nvinfo : EIATTR_REGCOUNT
	.align		4
.L_3:
        /*0018*/ 	.byte	0x04, 0x2f
        /*001a*/ 	.short	(.L_5 - .L_4)
	.align		4
.L_4:
        /*001c*/ 	.word	index@(_Z18applySoftmaxKernelPfS_)
        /*0020*/ 	.word	0x0000001d


	//----- nvinfo : EIATTR_FRAME_SIZE
	.align		4
.L_5:
        /*0024*/ 	.byte	0x04, 0x11
        /*0026*/ 	.short	(.L_7 - .L_6)
	.align		4
.L_6:
        /*0028*/ 	.word	index@($__internal_1_$__cuda_sm3x_div_rn_noftz_f32_slowpath)
        /*002c*/ 	.word	0x00000000


	//----- nvinfo : EIATTR_FRAME_SIZE
	.align		4
.L_7:
        /*0030*/ 	.byte	0x04, 0x11
        /*0032*/ 	.short	(.L_9 - .L_8)
	.align		4
.L_8:
        /*0034*/ 	.word	index@(_Z18applySoftmaxKernelPfS_)
        /*0038*/ 	.word	0x00000000


	//----- nvinfo : EIATTR_REGCOUNT
	.align		4
.L_9:
        /*003c*/ 	.byte	0x04, 0x2f
        /*003e*/ 	.short	(.L_11 - .L_10)
	.align		4
.L_10:
        /*0040*/ 	.word	index@(_Z19computeOutputKernelPfS_S_)
        /*0044*/ 	.word	0x0000001f


	//----- nvinfo : EIATTR_FRAME_SIZE
	.align		4
.L_11:
        /*0048*/ 	.byte	0x04, 0x11
        /*004a*/ 	.short	(.L_13 - .L_12)
	.align		4
.L_12:
        /*004c*/ 	.word	index@(_Z19computeOutputKernelPfS_S_)
        /*0050*/ 	.word	0x00000000


	//----- nvinfo : EIATTR_REGCOUNT
	.align		4
.L_13:
        /*0054*/ 	.byte	0x04, 0x2f
        /*0056*/ 	.short	(.L_15 - .L_14)
	.align		4
.L_14:
        /*0058*/ 	.word	index@(_Z21shared_compute_scoresPfS_S_)
        /*005c*/ 	.word	0x0000001f


	//----- nvinfo : EIATTR_FRAME_SIZE
	.align		4
.L_15:
        /*0060*/ 	.byte	0x04, 0x11
        /*0062*/ 	.short	(.L_17 - .L_16)
	.align		4
.L_16:
        /*0064*/ 	.word	index@(_Z21shared_compute_scoresPfS_S_)
        /*0068*/ 	.word	0x00000000


	//----- nvinfo : EIATTR_REGCOUNT
	.align		4
.L_17:
        /*006c*/ 	.byte	0x04, 0x2f
        /*006e*/ 	.short	(.L_19 - .L_18)
	.align		4
.L_18:
        /*0070*/ 	.word	index@(_Z14shared_softmaxPfS_)
        /*0074*/ 	.word	0x0000001d


	//----- nvinfo : EIATTR_FRAME_SIZE
	.align		4
.L_19:
        /*0078*/ 	.byte	0x04, 0x11
        /*007a*/ 	.short	(.L_21 - .L_20)
	.align		4
.L_20:
        /*007c*/ 	.word	index@($__internal_0_$__cuda_sm3x_div_rn_noftz_f32_slowpath)
        /*0080*/ 	.word	0x00000000


	//----- nvinfo : EIATTR_FRAME_SIZE
	.align		4
.L_21:
        /*0084*/ 	.byte	0x04, 0x11
        /*0086*/ 	.short	(.L_23 - .L_22)
	.align		4
.L_22:
        /*0088*/ 	.word	index@(_Z14shared_softmaxPfS_)
        /*008c*/ 	.word	0x00000000


	//----- nvinfo : EIATTR_REGCOUNT
	.align		4
.L_23:
        /*0090*/ 	.byte	0x04, 0x2f
        /*0092*/ 	.short	(.L_25 - .L_24)
	.align		4
.L_24:
        /*0094*/ 	.word	index@(_Z21shared_compute_outputPfS_S_)
        /*0098*/ 	.word	0x0000001f


	//----- nvinfo : EIATTR_FRAME_SIZE
	.align		4
.L_25:
        /*009c*/ 	.byte	0x04, 0x11
        /*009e*/ 	.short	(.L_27 - .L_26)
	.align		4
.L_26:
        /*00a0*/ 	.word	index@(_Z21shared_compute_outputPfS_S_)
        /*00a4*/ 	.word	0x00000000


	//----- nvinfo : EIATTR_MIN_STACK_SIZE
	.align		4
.L_27:
        /*00a8*/ 	.byte	0x04, 0x12
        /*00aa*/ 	.short	(.L_29 - .L_28)
	.align		4
.L_28:
        /*00ac*/ 	.word	index@(_Z21shared_compute_outputPfS_S_)
        /*00b0*/ 	.word	0x00000000


	//----- nvinfo : EIATTR_MIN_STACK_SIZE
	.align		4
.L_29:
        /*00b4*/ 	.byte	0x04, 0x12
        /*00b6*/ 	.short	(.L_31 - .L_30)
	.align		4
.L_30:
        /*00b8*/ 	.word	index@(_Z14shared_softmaxPfS_)
        /*00bc*/ 	.word	0x00000000


	//----- nvinfo : EIATTR_MIN_STACK_SIZE
	.align		4
.L_31:
        /*00c0*/ 	.byte	0x04, 0x12
        /*00c2*/ 	.short	(.L_33 - .L_32)
	.align		4
.L_32:
        /*00c4*/ 	.word	index@(_Z21shared_compute_scoresPfS_S_)
        /*00c8*/ 	.word	0x00000000


	//----- nvinfo : EIATTR_MIN_STACK_SIZE
	.align		4
.L_33:
        /*00cc*/ 	.byte	0x04, 0x12
        /*00ce*/ 	.short	(.L_35 - .L_34)
	.align		4
.L_34:
        /*00d0*/ 	.word	index@(_Z19computeOutputKernelPfS_S_)
        /*00d4*/ 	.word	0x00000000


	//----- nvinfo : EIATTR_MIN_STACK_SIZE
	.align		4
.L_35:
        /*00d8*/ 	.byte	0x04, 0x12
        /*00da*/ 	.short	(.L_37 - .L_36)
	.align		4
.L_36:
        /*00dc*/ 	.word	index@(_Z18applySoftmaxKernelPfS_)
        /*00e0*/ 	.word	0x00000000


	//----- nvinfo : EIATTR_MIN_STACK_SIZE
	.align		4
.L_37:
        /*00e4*/ 	.byte	0x04, 0x12
        /*00e6*/ 	.short	(.L_39 - .L_38)
	.align		4
.L_38:
        /*00e8*/ 	.word	index@(_Z19computeScoresKernelPfS_S_)
        /*00ec*/ 	.word	0x00000000
.L_39:


//--------------------- .nv.compat                --------------------------
	.section	.nv.compat,"",@"SHT_CUDA_COMPAT_INFO"
	.align	4
        /*0000*/ 	.byte	0x02, 0x09, 0x00, 0x00, 0x02, 0x02, 0x01, 0x00, 0x02, 0x05, 0x05, 0x00, 0x03, 0x07, 0x01, 0x01
        /*0010*/ 	.byte	0x02, 0x03, 0x00, 0x00, 0x02, 0x06, 0x01, 0x00, 0x04, 0x0b, 0x08, 0x00, 0x01, 0x00, 0x00, 0x00
        /*0020*/ 	.byte	0x00, 0x00, 0x00, 0x00


//--------------------- .nv.info._Z21shared_compute_outputPfS_S_ --------------------------
	.section	.nv.info._Z21shared_compute_outputPfS_S_,"",@"SHT_CUDA_INFO"
	.sectionflags	@""
	.align	4


	//----- nvinfo : EIATTR_CUDA_API_VERSION
	.align		4
        /*0000*/ 	.byte	0x04, 0x37
        /*0002*/ 	.short	(.L_41 - .L_40)
.L_40:
        /*0004*/ 	.word	0x00000082


	//----- nvinfo : EIATTR_KPARAM_INFO
	.align		4
.L_41:
        /*0008*/ 	.byte	0x04, 0x17
        /*000a*/ 	.short	(.L_43 - .L_42)
.L_42:
        /*000c*/ 	.word	0x00000000
        /*0010*/ 	.short	0x0002
        /*0012*/ 	.short	0x0010
        /*0014*/ 	.byte	0x00, 0xf5, 0x21, 0x00


	//----- nvinfo : EIATTR_KPARAM_INFO
	.align		4
.L_43:
        /*0018*/ 	.byte	0x04, 0x17
        /*001a*/ 	.short	(.L_45 - .L_44)
.L_44:
        /*001c*/ 	.word	0x00000000
        /*0020*/ 	.short	0x0001
        /*0022*/ 	.short	0x0008
        /*0024*/ 	.byte	0x00, 0xf5, 0x21, 0x00


	//----- nvinfo : EIATTR_KPARAM_INFO
	.align		4
.L_45:
        /*0028*/ 	.byte	0x04, 0x17
        /*002a*/ 	.short	(.L_47 - .L_46)
.L_46:
        /*002c*/ 	.word	0x00000000
        /*0030*/ 	.short	0x0000
        /*0032*/ 	.short	0x0000
        /*0034*/ 	.byte	0x00, 0xf5, 0x21, 0x00


	//----- nvinfo : EIATTR_SPARSE_MMA_MASK
	.align		4
.L_47:
        /*0038*/ 	.byte	0x03, 0x50
        /*003a*/ 	.short	0x0000


	//----- nvinfo : EIATTR_MAXREG_COUNT
	.align		4
        /*003c*/ 	.byte	0x03, 0x1b
        /*003e*/ 	.short	0x00ff


	//----- nvinfo : EIATTR_NUM_BARRIERS
	.align		4
        /*0040*/ 	.byte	0x02, 0x4c
        /*0042*/ 	.byte	0x01
	.zero		1


	//----- nvinfo : EIATTR_MERCURY_ISA_VERSION
	.align		4
        /*0044*/ 	.byte	0x03, 0x5f
        /*0046*/ 	.short	0x0101


	//----- nvinfo : EIATTR_VRC_CTA_INIT_COUNT
	.align		4
        /*0048*/ 	.byte	0x02, 0x4a
	.zero		1
	.zero		1


	//----- nvinfo : EIATTR_EXIT_INSTR_OFFSETS
	.align		4
        /*004c*/ 	.byte	0x04, 0x1c
        /*004e*/ 	.short	(.L_49 - .L_48)


	//   ....[0]....
.L_48:
        /*0050*/ 	.word	0x000007c0


	//   ....[1]....
        /*0054*/ 	.word	0x00000810


	//----- nvinfo : EIATTR_CRS_STACK_SIZE
	.align		4
.L_49:
        /*0058*/ 	.byte	0x04, 0x1e
        /*005a*/ 	.short	(.L_51 - .L_50)
.L_50:
        /*005c*/ 	.word	0x00000000


	//----- nvinfo : EIATTR_CBANK_PARAM_SIZE
	.align		4
.L_51:
        /*0060*/ 	.byte	0x03, 0x19
        /*0062*/ 	.short	0x0018


	//----- nvinfo : EIATTR_PARAM_CBANK
	.align		4
        /*0064*/ 	.byte	0x04, 0x0a
        /*0066*/ 	.short	(.L_53 - .L_52)
	.align		4
.L_52:
        /*0068*/ 	.word	index@(.nv.constant0._Z21shared_compute_outputPfS_S_)
        /*006c*/ 	.short	0x0380
        /*006e*/ 	.short	0x0018


	//----- nvinfo : EIATTR_SW_WAR
	.align		4
.L_53:
        /*0070*/ 	.byte	0x04, 0x36
        /*0072*/ 	.short	(.L_55 - .L_54)
.L_54:
        /*0074*/ 	.word	0x00000008
.L_55:


//--------------------- .nv.info._Z14shared_softmaxPfS_ --------------------------
	.section	.nv.info._Z14shared_softmaxPfS_,"",@"SHT_CUDA_INFO"
	.sectionflags	@""
	.align	4


	//----- nvinfo : EIATTR_CUDA_API_VERSION
	.align		4
        /*0000*/ 	.byte	0x04, 0x37
        /*0002*/ 	.short	(.L_57 - .L_56)
.L_56:
        /*0004*/ 	.word	0x00000082


	//----- nvinfo : EIATTR_KPARAM_INFO
	.align		4
.L_57:
        /*0008*/ 	.byte	0x04, 0x17
        /*000a*/ 	.short	(.L_59 - .L_58)
.L_58:
        /*000c*/ 	.word	0x00000000
        /*0010*/ 	.short	0x0001
        /*0012*/ 	.short	0x0008
        /*0014*/ 	.byte	0x00, 0xf5, 0x21, 0x00


	//----- nvinfo : EIATTR_KPARAM_INFO
	.align		4
.L_59:
        /*0018*/ 	.byte	0x04, 0x17
        /*001a*/ 	.short	(.L_61 - .L_60)
.L_60:
        /*001c*/ 	.word	0x00000000
        /*0020*/ 	.short	0x0000
        /*0022*/ 	.short	0x0000
        /*0024*/ 	.byte	0x00, 0xf5, 0x21, 0x00


	//----- nvinfo : EIATTR_SPARSE_MMA_MASK
	.align		4
.L_61:
        /*0028*/ 	.byte	0x03, 0x50
        /*002a*/ 	.short	0x0000


	//----- nvinfo : EIATTR_MAXREG_COUNT
	.align		4
        /*002c*/ 	.byte	0x03, 0x1b
        /*002e*/ 	.short	0x00ff


	//----- nvinfo : EIATTR_MERCURY_ISA_VERSION
	.align		4
        /*0030*/ 	.byte	0x03, 0x5f
        /*0032*/ 	.short	0x0101


	//----- nvinfo : EIATTR_VRC_CTA_INIT_COUNT
	.align		4
        /*0034*/ 	.byte	0x02, 0x4a
	.zero		1
	.zero		1


	//----- nvinfo : EIATTR_EXIT_INSTR_OFFSETS
	.align		4
        /*0038*/ 	.byte	0x04, 0x1c
        /*003a*/ 	.short	(.L_63 - .L_62)


	//   ....[0]....
.L_62:
        /*003c*/ 	.word	0x00000060


	//   ....[1]....
        /*0040*/ 	.word	0x00001be0


	//----- nvinfo : EIATTR_CRS_STACK_SIZE
	.align		4
.L_63:
        /*0044*/ 	.byte	0x04, 0x1e
        /*0046*/ 	.short	(.L_65 - .L_64)
.L_64:
        /*0048*/ 	.word	0x00000000


	//----- nvinfo : EIATTR_CBANK_PARAM_SIZE
	.align		4
.L_65:
        /*004c*/ 	.byte	0x03, 0x19
        /*004e*/ 	.short	0x0010


	//----- nvinfo : EIATTR_PARAM_CBANK
	.align		4
        /*0050*/ 	.byte	0x04, 0x0a
        /*0052*/ 	.short	(.L_67 - .L_66)
	.align		4
.L_66:
        /*0054*/ 	.word	index@(.nv.constant0._Z14shared_softmaxPfS_)
        /*0058*/ 	.short	0x0380
        /*005a*/ 	.short	0x0010


	//----- nvinfo : EIATTR_SW_WAR
	.align		4
.L_67:
        /*005c*/ 	.byte	0x04, 0x36
        /*005e*/ 	.short	(.L_69 - .L_68)
.L_68:
        /*0060*/ 	.word	0x00000008
.L_69:


//--------------------- .nv.info._Z21shared_compute_scoresPfS_S_ --------------------------
	.section	.nv.info._Z21shared_compute_scoresPfS_S_,"",@"SHT_CUDA_INFO"
	.sectionflags	@""
	.align	4


	//----- nvinfo : EIATTR_CUDA_API_VERSION
	.align		4
        /*0000*/ 	.byte	0x04, 0x37
        /*0002*/ 	.short	(.L_71 - .L_70)
.L_70:
        /*0004*/ 	.word	0x00000082


	//----- nvinfo : EIATTR_KPARAM_INFO
	.align		4
.L_71:
        /*0008*/ 	.byte	0x04, 0x17
        /*000a*/ 	.short	(.L_73 - .L_72)
.L_72:
        /*000c*/ 	.word	0x00000000
        /*0010*/ 	.short	0x0002
        /*0012*/ 	.short	0x0010
        /*0014*/ 	.byte	0x00, 0xf5, 0x21, 0x00


	//----- nvinfo : EIATTR_KPARAM_INFO
	.align		4
.L_73:
        /*0018*/ 	.byte	0x04, 0x17
        /*001a*/ 	.short	(.L_75 - .L_74)
.L_74:
        /*001c*/ 	.word	0x00000000
        /*0020*/ 	.short	0x0001
        /*0022*/ 	.short	0x0008
        /*0024*/ 	.byte	0x00, 0xf5, 0x21, 0x00


	//----- nvinfo : EIATTR_KPARAM_INFO
	.align		4
.L_75:
        /*0028*/ 	.byte	0x04, 0x17
        /*002a*/ 	.short	(.L_77 - .L_76)
.L_76:
        /*002c*/ 	.word	0x00000000
        /*0030*/ 	.short	0x0000
        /*0032*/ 	.short	0x0000
        /*0034*/ 	.byte	0x00, 0xf5, 0x21, 0x00


	//----- nvinfo : EIATTR_SPARSE_MMA_MASK
	.align		4
.L_77:
        /*0038*/ 	.byte	0x03, 0x50
        /*003a*/ 	.short	0x0000


	//----- nvinfo : EIATTR_MAXREG_COUNT
	.align		4
        /*003c*/ 	.byte	0x03, 0x1b
        /*003e*/ 	.short	0x00ff


	//----- nvinfo : EIATTR_NUM_BARRIERS
	.align		4
        /*0040*/ 	.byte	0x02, 0x4c
        /*0042*/ 	.byte	0x01
	.zero		1


	//----- nvinfo : EIATTR_MERCURY_ISA_VERSION
	.align		4
        /*0044*/ 	.byte	0x03, 0x5f
        /*0046*/ 	.short	0x0101


	//----- nvinfo : EIATTR_VRC_CTA_INIT_COUNT
	.align		4
        /*0048*/ 	.byte	0x02, 0x4a
	.zero		1
	.zero		1


	//----- nvinfo : EIATTR_EXIT_INSTR_OFFSETS
	.align		4
        /*004c*/ 	.byte	0x04, 0x1c
        /*004e*/ 	.short	(.L_79 - .L_78)


	//   ....[0]....
.L_78:
        /*0050*/ 	.word	0x000007c0


	//   ....[1]....
        /*0054*/ 	.word	0x00000820


	//----- nvinfo : EIATTR_CRS_STACK_SIZE
	.align		4
.L_79:
        /*0058*/ 	.byte	0x04, 0x1e
        /*005a*/ 	.short	(.L_81 - .L_80)
.L_80:
        /*005c*/ 	.word	0x00000000


	//----- nvinfo : EIATTR_CBANK_PARAM_SIZE
	.align		4
.L_81:
        /*0060*/ 	.byte	0x03, 0x19
        /*0062*/ 	.short	0x0018


	//----- nvinfo : EIATTR_PARAM_CBANK
	.align		4
        /*0064*/ 	.byte	0x04, 0x0a
        /*0066*/ 	.short	(.L_83 - .L_82)
	.align		4
.L_82:
        /*0068*/ 	.word	index@(.nv.constant0._Z21shared_compute_scoresPfS_S_)
        /*006c*/ 	.short	0x0380
        /*006e*/ 	.short	0x0018


	//----- nvinfo : EIATTR_SW_WAR
	.align		4
.L_83:
        /*0070*/ 	.byte	0x04, 0x36
        /*0072*/ 	.short	(.L_85 - .L_84)
.L_84:
        /*0074*/ 	.word	0x00000008
.L_85:


//--------------------- .nv.info._Z19computeOutputKernelPfS_S_ --------------------------
	.section	.nv.info._Z19computeOutputKernelPfS_S_,"",@"SHT_CUDA_INFO"
	.sectionflags	@""
	.align	4


	//----- nvinfo : EIATTR_CUDA_API_VERSION
	.align		4
        /*0000*/ 	.byte	0x04, 0x37
        /*0002*/ 	.short	(.L_87 - .L_86)
.L_86:
        /*0004*/ 	.word	0x00000082


	//----- nvinfo : EIATTR_KPARAM_INFO
	.align		4
.L_87:
        /*0008*/ 	.byte	0x04, 0x17
        /*000a*/ 	.short	(.L_89 - .L_88)
.L_88:
        /*000c*/ 	.word	0x00000000
        /*0010*/ 	.short	0x0002
        /*0012*/ 	.short	0x0010
        /*0014*/ 	.byte	0x00, 0xf5, 0x21, 0x00


	//----- nvinfo : EIATTR_KPARAM_INFO
	.align		4
.L_89:
        /*0018*/ 	.byte	0x04, 0x17
        /*001a*/ 	.short	(.L_91 - .L_90)
.L_90:
        /*001c*/ 	.word	0x00000000
        /*0020*/ 	.short	0x0001
        /*0022*/ 	.short	0x0008
        /*0024*/ 	.byte	0x00, 0xf5, 0x21, 0x00


	//----- nvinfo : EIATTR_KPARAM_INFO
	.align		4
.L_91:
        /*0028*/ 	.byte	0x04, 0x17
        /*002a*/ 	.short	(.L_93 - .L_92)
.L_92:
        /*002c*/ 	.word	0x00000000
        /*0030*/ 	.short	0x0000
        /*0032*/ 	.short	0x0000
        /*0034*/ 	.byte	0x00, 0xf5, 0x21, 0x00


	//----- nvinfo : EIATTR_SPARSE_MMA_MASK
	.align		4
.L_93:
        /*0038*/ 	.byte	0x03, 0x50
        /*003a*/ 	.short	0x0000


	//----- nvinfo : EIATTR_MAXREG_COUNT
	.align		4
        /*003c*/ 	.byte	0x03, 0x1b
        /*003e*/ 	.short	0x00ff


	//----- nvinfo : EIATTR_MERCURY_ISA_VERSION
	.align		4
        /*0040*/ 	.byte	0x03, 0x5f
        /*0042*/ 	.short	0x0101


	//----- nvinfo : EIATTR_VRC_CTA_INIT_COUNT
	.align		4
        /*0044*/ 	.byte	0x02, 0x4a
	.zero		1
	.zero		1


	//----- nvinfo : EIATTR_EXIT_INSTR_OFFSETS
	.align		4
        /*0048*/ 	.byte	0x04, 0x1c
        /*004a*/ 	.short	(.L_95 - .L_94)


	//   ....[0]....
.L_94:
        /*004c*/ 	.word	0x000000b0


	//   ....[1]....
        /*0050*/ 	.word	0x00000550


	//----- nvinfo : EIATTR_CBANK_PARAM_SIZE
	.align		4
.L_95:
        /*0054*/ 	.byte	0x03, 0x19
        /*0056*/ 	.short	0x0018


	//----- nvinfo : EIATTR_PARAM_CBANK
	.align		4
        /*0058*/ 	.byte	0x04, 0x0a
        /*005a*/ 	.short	(.L_97 - .L_96)
	.align		4
.L_96:
        /*005c*/ 	.word	index@(.nv.constant0._Z19computeOutputKernelPfS_S_)
        /*0060*/ 	.short	0x0380
        /*0062*/ 	.short	0x0018


	//----- nvinfo : EIATTR_SW_WAR
	.align		4
.L_97:
        /*0064*/ 	.byte	0x04, 0x36
        /*0066*/ 	.short	(.L_99 - .L_98)
.L_98:
        /*0068*/ 	.word	0x00000008
.L_99:


//--------------------- .nv.info._Z18applySoftmaxKernelPfS_ --------------------------
	.section	.nv.info._Z18applySoftmaxKernelPfS_,"",@"SHT_CUDA_INFO"
	.sectionflags	@""
	.align	4


	//----- nvinfo : EIATTR_CUDA_API_VERSION
	.align		4
        /*0000*/ 	.byte	0x04, 0x37
        /*0002*/ 	.short	(.L_101 - .L_100)
.L_100:
        /*0004*/ 	.word	0x00000082


	//----- nvinfo : EIATTR_KPARAM_INFO
	.align		4
.L_101:
        /*0008*/ 	.byte	0x04, 0x17
        /*000a*/ 	.short	(.L_103 - .L_102)
.L_102:
        /*000c*/ 	.word	0x00000000
        /*0010*/ 	.short	0x0001
        /*0012*/ 	.short	0x0008
        /*0014*/ 	.byte	0x00, 0xf5, 0x21, 0x00


	//----- nvinfo : EIATTR_KPARAM_INFO
	.align		4
.L_103:
        /*0018*/ 	.byte	0x04, 0x17
        /*001a*/ 	.short	(.L_105 - .L_104)
.L_104:
        /*001c*/ 	.word	0x00000000
        /*0020*/ 	.short	0x0000
        /*0022*/ 	.short	0x0000
        /*0024*/ 	.byte	0x00, 0xf5, 0x21, 0x00


	//----- nvinfo : EIATTR_SPARSE_MMA_MASK
	.align		4
.L_105:
        /*0028*/ 	.byte	0x03, 0x50
        /*002a*/ 	.short	0x0000


	//----- nvinfo : EIATTR_MAXREG_COUNT
	.align		4
        /*002c*/ 	.byte	0x03, 0x1b
        /*002e*/ 	.short	0x00ff


	//----- nvinfo : EIATTR_MERCURY_ISA_VERSION
	.align		4
        /*0030*/ 	.byte	0x03, 0x5f
        /*0032*/ 	.short	0x0101


	//----- nvinfo : EIATTR_VRC_CTA_INIT_COUNT
	.align		4
        /*0034*/ 	.byte	0x02, 0x4a
	.zero		1
	.zero		1


	//----- nvinfo : EIATTR_EXIT_INSTR_OFFSETS
	.align		4
        /*0038*/ 	.byte	0x04, 0x1c
        /*003a*/ 	.short	(.L_107 - .L_106)


	//   ....[0]....
.L_106:
        /*003c*/ 	.word	0x00000060


	//   ....[1]....
        /*0040*/ 	.word	0x00001be0


	//----- nvinfo : EIATTR_CRS_STACK_SIZE
	.align		4
.L_107:
        /*0044*/ 	.byte	0x04, 0x1e
        /*0046*/ 	.short	(.L_109 - .L_108)
.L_108:
        /*0048*/ 	.word	0x00000000


	//----- nvinfo : EIATTR_CBANK_PARAM_SIZE
	.align		4
.L_109:
        /*004c*/ 	.byte	0x03, 0x19
        /*004e*/ 	.short	0x0010


	//----- nvinfo : EIATTR_PARAM_CBANK
	.align		4
        /*0050*/ 	.byte	0x04, 0x0a
        /*0052*/ 	.short	(.L_111 - .L_110)
	.align		4
.L_110:
        /*0054*/ 	.word	index@(.nv.constant0._Z18applySoftmaxKernelPfS_)
        /*0058*/ 	.short	0x0380
        /*005a*/ 	.short	0x0010


	//----- nvinfo : EIATTR_SW_WAR
	.align		4
.L_111:
        /*005c*/ 	.byte	0x04, 0x36
        /*005e*/ 	.short	(.L_113 - .L_112)
.L_112:
        /*0060*/ 	.word	0x00000008
.L_113:


//--------------------- .nv.info._Z19computeScoresKernelPfS_S_ --------------------------
	.section	.nv.info._Z19computeScoresKernelPfS_S_,"",@"SHT_CUDA_INFO"
	.sectionflags	@""
	.align	4


	//----- nvinfo : EIATTR_CUDA_API_VERSION
	.align		4
        /*0000*/ 	.byte	0x04, 0x37
        /*0002*/ 	.short	(.L_115 - .L_114)
.L_114:
        /*0004*/ 	.word	0x00000082


	//----- nvinfo : EIATTR_KPARAM_INFO
	.align		4
.L_115:
        /*0008*/ 	.byte	0x04, 0x17
        /*000a*/ 	.short	(.L_117 - .L_116)
.L_116:
        /*000c*/ 	.word	0x00000000
        /*0010*/ 	.short	0x0002
        /*0012*/ 	.short	0x0010
        /*0014*/ 	.byte	0x00, 0xf5, 0x21, 0x00


	//----- nvinfo : EIATTR_KPARAM_INFO
	.align		4
.L_117:
        /*0018*/ 	.byte	0x04, 0x17
        /*001a*/ 	.short	(.L_119 - .L_118)
.L_118:
        /*001c*/ 	.word	0x00000000
        /*0020*/ 	.short	0x0001
        /*0022*/ 	.short	0x0008
        /*0024*/ 	.byte	0x00, 0xf5, 0x21, 0x00


	//----- nvinfo : EIATTR_KPARAM_INFO
	.align		4
.L_119:
        /*0028*/ 	.byte	0x04, 0x17
        /*002a*/ 	.short	(.L_121 - .L_120)
.L_120:
        /*002c*/ 	.word	0x00000000
        /*0030*/ 	.short	0x0000
        /*0032*/ 	.short	0x0000
        /*0034*/ 	.byte	0x00, 0xf5, 0x21, 0x00


	//----- nvinfo : EIATTR_SPARSE_MMA_MASK
	.align		4
.L_121:
        /*0038*/ 	.byte	0x03, 0x50
        /*003a*/ 	.short	0x0000


	//----- nvinfo : EIATTR_MAXREG_COUNT
	.align		4
        /*003c*/ 	.byte	0x03, 0x1b
        /*003e*/ 	.short	0x00ff


	//----- nvinfo : EIATTR_MERCURY_ISA_VERSION
	.align		4
        /*0040*/ 	.byte	0x03, 0x5f
        /*0042*/ 	.short	0x0101


	//----- nvinfo : EIATTR_VRC_CTA_INIT_COUNT
	.align		4
        /*0044*/ 	.byte	0x02, 0x4a
	.zero		1
	.zero		1


	//----- nvinfo : EIATTR_EXIT_INSTR_OFFSETS
	.align		4
        /*0048*/ 	.byte	0x04, 0x1c
        /*004a*/ 	.short	(.L_123 - .L_122)


	//   ....[0]....
.L_122:
        /*004c*/ 	.word	0x000000b0


	//   ....[1]....
        /*0050*/ 	.word	0x00000560


	//----- nvinfo : EIATTR_CBANK_PARAM_SIZE
	.align		4
.L_123:
        /*0054*/ 	.byte	0x03, 0x19
        /*0056*/ 	.short	0x0018


	//----- nvinfo : EIATTR_PARAM_CBANK
	.align		4
        /*0058*/ 	.byte	0x04, 0x0a
        /*005a*/ 	.short	(.L_125 - .L_124)
	.align		4
.L_124:
        /*005c*/ 	.word	index@(.nv.constant0._Z19computeScoresKernelPfS_S_)
        /*0060*/ 	.short	0x0380
        /*0062*/ 	.short	0x0018


	//----- nvinfo : EIATTR_SW_WAR
	.align		4
.L_125:
        /*0064*/ 	.byte	0x04, 0x36
        /*0066*/ 	.short	(.L_127 - .L_126)
.L_126:
        /*0068*/ 	.word	0x00000008
.L_127:


//--------------------- .nv.callgraph             --------------------------
	.section	.nv.callgraph,"",@"SHT_CUDA_CALLGRAPH"
	.align	4
	.sectionentsize	8
	.align		4
        /*0000*/ 	.word	0x00000000
	.align		4
        /*0004*/ 	.word	0xffffffff
	.align		4
        /*0008*/ 	.word	0x00000000
	.align		4
        /*000c*/ 	.word	0xfffffffe
	.align		4
        /*0010*/ 	.word	0x00000000
	.align		4
        /*0014*/ 	.word	0xfffffffd
	.align		4
        /*0018*/ 	.word	0x00000000
	.align		4
        /*001c*/ 	.word	0xfffffffc


//--------------------- .text._Z21shared_compute_outputPfS_S_ --------------------------
	.section	.text._Z21shared_compute_outputPfS_S_,"ax",@progbits
	.align	128
        .global         _Z21shared_compute_outputPfS_S_
        .type           _Z21shared_compute_outputPfS_S_,@function
        .size           _Z21shared_compute_outputPfS_S_,(.L_x_108 - _Z21shared_compute_outputPfS_S_)
        .other          _Z21shared_compute_outputPfS_S_,@"STO_CUDA_ENTRY STV_DEFAULT"
_Z21shared_compute_outputPfS_S_:
.text._Z21shared_compute_outputPfS_S_:
[----:B------:R-:W-:Y:S01]  /*0000*/  LDC R1, c[0x0][0x37c] ;  /* 0x0000df00ff017b82 */ /* 0x000fe20000000800 */
[----:B------:R-:W0:Y:S07]  /*0010*/  S2R R3, SR_TID.Y ;  /* 0x0000000000037919 */ /* 0x000e2e0000002200 */
[----:B------:R-:W1:Y:S01]  /*0020*/  S2UR UR6, SR_CgaCtaId ;  /* 0x00000000000679c3 */ /* 0x000e620000008800 */
[----:B------:R-:W-:Y:S01]  /*0030*/  UMOV UR4, 0x400 ;  /* 0x0000040000047882 */ /* 0x000fe20000000000 */
[----:B------:R-:W-:Y:S01]  /*0040*/  HFMA2 R23, -RZ, RZ, 0, 0 ;  /* 0x00000000ff177431 */ /* 0x000fe200000001ff */
[----:B------:R-:W2:Y:S01]  /*0050*/  S2R R4, SR_CTAID.Y ;  /* 0x0000000000047919 */ /* 0x000ea20000002600 */
[----:B------:R-:W-:Y:S01]  /*0060*/  UIADD3 UR5, UPT, UPT, UR4, 0x1000, URZ ;  /* 0x0000100004057890 */ /* 0x000fe2000fffe0ff */
[----:B------:R-:W3:Y:S01]  /*0070*/  LDCU.64 UR8, c[0x0][0x358] ;  /* 0x00006b00ff0877ac */ /* 0x000ee20008000a00 */
[----:B------:R-:W4:Y:S02]  /*0080*/  S2R R6, SR_TID.X ;  /* 0x0000000000067919 */ /* 0x000f240000002100 */
[----:B------:R-:W3:Y:S01]  /*0090*/  LDC.64 R20, c[0x0][0x380] ;  /* 0x0000e000ff147b82 */ /* 0x000ee20000000a00 */
[----:B------:R-:W5:Y:S01]  /*00a0*/  S2R R5, SR_CTAID.X ;  /* 0x0000000000057919 */ /* 0x000f620000002500 */
[----:B-1----:R-:W-:-:S02]  /*00b0*/  ULEA UR4, UR6, UR4, 0x18 ;  /* 0x0000000406047291 */ /* 0x002fc4000f8ec0ff */
[----:B------:R-:W-:Y:S01]  /*00c0*/  ULEA UR5, UR6, UR5, 0x18 ;  /* 0x0000000506057291 */ /* 0x000fe2000f8ec0ff */
[----:B0-----:R-:W-:Y:S02]  /*00d0*/  SHF.L.U32 R0, R3, 0xa, RZ ;  /* 0x0000000a03007819 */ /* 0x001fe400000006ff */
[----:B--2---:R-:W-:Y:S02]  /*00e0*/  LEA R17, R4, R3, 0x5 ;  /* 0x0000000304117211 */ /* 0x004fe400078e28ff */
[-C--:B----4-:R-:W-:Y:S02]  /*00f0*/  LOP3.LUT R2, R0, R6.reuse, RZ, 0xfc, !PT ;  /* 0x0000000600027212 */ /* 0x090fe400078efcff */
[----:B------:R-:W-:Y:S02]  /*0100*/  IADD3 R16, PT, PT, -R6, 0x400, RZ ;  /* 0x0000040006107810 */ /* 0x000fe40007ffe1ff */
[----:B-----5:R-:W-:Y:S02]  /*0110*/  LEA R18, R5, R6, 0x5 ;  /* 0x0000000605127211 */ /* 0x020fe400078e28ff */
[----:B------:R-:W-:-:S02]  /*0120*/  LEA R0, R4, R2, 0xf ;  /* 0x0000000204007211 */ /* 0x000fc400078e78ff */
[----:B------:R-:W-:Y:S02]  /*0130*/  VIMNMX.U32 R7, PT, PT, R18, R17, !PT ;  /* 0x0000001112077248 */ /* 0x000fe40007fe0000 */
[----:B------:R-:W-:Y:S01]  /*0140*/  LEA R4, R6, UR5, 0x2 ;  /* 0x0000000506047c11 */ /* 0x000fe2000f8e10ff */
[----:B------:R-:W-:Y:S01]  /*0150*/  UMOV UR5, URZ ;  /* 0x000000ff00057c82 */ /* 0x000fe20008000000 */
[----:B------:R-:W-:Y:S02]  /*0160*/  ISETP.GE.U32.AND P1, PT, R7, 0x400, PT ;  /* 0x000004000700780c */ /* 0x000fe40003f26070 */
[----:B------:R-:W-:Y:S01]  /*0170*/  LEA R7, R3, UR4, 0x7 ;  /* 0x0000000403077c11 */ /* 0x000fe2000f8e38ff */
[----:B------:R-:W-:Y:S01]  /*0180*/  UMOV UR4, URZ ;  /* 0x000000ff00047c82 */ /* 0x000fe20008000000 */
[----:B------:R-:W-:Y:S02]  /*0190*/  LEA R2, R5, R2, 0x5 ;  /* 0x0000000205027211 */ /* 0x000fe400078e28ff */
[----:B------:R-:W-:-:S02]  /*01a0*/  IADD3 R5, PT, PT, -R3, 0x400, RZ ;  /* 0x0000040003057810 */ /* 0x000fc40007ffe1ff */
[----:B------:R-:W-:Y:S02]  /*01b0*/  ISETP.GT.U32.AND P2, PT, R17, 0x3ff, PT ;  /* 0x000003ff1100780c */ /* 0x000fe40003f44070 */
[----:B------:R-:W-:Y:S02]  /*01c0*/  LEA R6, R6, R7, 0x2 ;  /* 0x0000000706067211 */ /* 0x000fe400078e10ff */
[----:B---3--:R-:W-:-:S09]  /*01d0*/  LEA R3, R3, R4, 0x7 ;  /* 0x0000000403037211 */ /* 0x008fd200078e38ff */
.L_x_2:
[----:B------:R-:W-:Y:S02]  /*01e0*/  ISETP.GT.U32.AND P0, PT, R18, 0x3ff, PT ;  /* 0x000003ff1200780c */ /* 0x000fe40003f04070 */
[----:B0-----:R-:W-:Y:S02]  /*01f0*/  CS2R R12, SRZ ;  /* 0x00000000000c7805 */ /* 0x001fe4000001ff00 */
[----:B------:R-:W-:Y:S01]  /*0200*/  ISETP.LE.U32.OR P3, PT, R16, UR4, P2 ;  /* 0x0000000410007c0c */ /* 0x000fe20009763470 */
[----:B------:R-:W-:Y:S01]  /*0210*/  IMAD.WIDE R8, R0, 0x4, R20 ;  /* 0x0000000400087825 */ /* 0x000fe200078e0214 */
[----:B------:R-:W-:-:S11]  /*0220*/  ISETP.LE.U32.OR P0, PT, R5, UR4, P0 ;  /* 0x0000000405007c0c */ /* 0x000fd60008703470 */
[----:B------:R-:W2:Y:S02]  /*0230*/  @!P3 LDG.E R13, desc[UR8][R8.64] ;  /* 0x00000008080db981 */ /* 0x000ea4000c1e1900 */
[----:B------:R-:W0:Y:S02]  /*0240*/  @!P0 LDC.64 R10, c[0x0][0x388] ;  /* 0x0000e200ff0a8b82 */ /* 0x000e240000000a00 */
[----:B0-----:R-:W-:-:S05]  /*0250*/  @!P0 IMAD.WIDE.U32 R10, R2, 0x4, R10 ;  /* 0x00000004020a8825 */ /* 0x001fca00078e000a */
[----:B------:R-:W3:Y:S01]  /*0260*/  @!P0 LDG.E R12, desc[UR8][R10.64] ;  /* 0x000000080a0c8981 */ /* 0x000ee2000c1e1900 */
[----:B------:R-:W-:Y:S01]  /*0270*/  UIADD3 UR5, UPT, UPT, UR5, 0x1, URZ ;  /* 0x0000000105057890 */ /* 0x000fe2000fffe0ff */
[----:B------:R-:W-:Y:S03]  /*0280*/  BSSY.RECONVERGENT B0, `(.L_x_0) ;  /* 0x000004e000007945 */ /* 0x000fe60003800200 */
[----:B------:R-:W-:Y:S01]  /*0290*/  UISETP.NE.AND UP0, UPT, UR5, 0x20, UPT ;  /* 0x000000200500788c */ /* 0x000fe2000bf05270 */
[----:B--2---:R0:W-:Y:S04]  /*02a0*/  STS [R6], R13 ;  /* 0x0000000d06007388 */ /* 0x0041e80000000800 */
[----:B---3--:R0:W-:Y:S01]  /*02b0*/  STS [R3], R12 ;  /* 0x0000000c03007388 */ /* 0x0081e20000000800 */
[----:B------:R-:W-:Y:S06]  /*02c0*/  BAR.SYNC.DEFER_BLOCKING 0x0 ;  /* 0x0000000000007b1d */ /* 0x000fec0000010000 */
[----:B------:R-:W-:Y:S05]  /*02d0*/  @P1 BRA `(.L_x_1) ;  /* 0x0000000400201947 */ /* 0x000fea0003800000 */
[----:B------:R-:W-:Y:S04]  /*02e0*/  LDS R22, [R4] ;  /* 0x0000000004167984 */ /* 0x000fe80000000800 */
[----:B0-----:R-:W0:Y:S04]  /*02f0*/  LDS.128 R12, [R7] ;  /* 0x00000000070c7984 */ /* 0x001e280000000c00 */
[----:B------:R-:W1:Y:S04]  /*0300*/  LDS R27, [R4+0x80] ;  /* 0x00008000041b7984 */ /* 0x000e680000000800 */
[----:B------:R-:W2:Y:S04]  /*0310*/  LDS R25, [R4+0x100] ;  /* 0x0001000004197984 */ /* 0x000ea80000000800 */
[----:B------:R-:W3:Y:S04]  /*0320*/  LDS R24, [R4+0x180] ;  /* 0x0001800004187984 */ /* 0x000ee80000000800 */
[----:B------:R-:W-:Y:S04]  /*0330*/  LDS R19, [R4+0x200] ;  /* 0x0002000004137984 */ /* 0x000fe80000000800 */
[----:B------:R-:W4:Y:S04]  /*0340*/  LDS.128 R8, [R7+0x10] ;  /* 0x0000100007087984 */ /* 0x000f280000000c00 */
[----:B------:R-:W-:Y:S04]  /*0350*/  LDS R26, [R4+0x380] ;  /* 0x00038000041a7984 */ /* 0x000fe80000000800 */
[----:B------:R-:W-:Y:S01]  /*0360*/  LDS R28, [R4+0x580] ;  /* 0x00058000041c7984 */ /* 0x000fe20000000800 */
[----:B0-----:R-:W-:-:S03]  /*0370*/  FFMA R12, R12, R22, R23 ;  /* 0x000000160c0c7223 */ /* 0x001fc60000000017 */
[----:B------:R-:W0:Y:S01]  /*0380*/  LDS R22, [R4+0x280] ;  /* 0x0002800004167984 */ /* 0x000e220000000800 */
[----:B-1----:R-:W-:-:S03]  /*0390*/  FFMA R12, R27, R13, R12 ;  /* 0x0000000d1b0c7223 */ /* 0x002fc6000000000c */
[----:B------:R-:W1:Y:S01]  /*03a0*/  LDS R23, [R4+0x300] ;  /* 0x0003000004177984 */ /* 0x000e620000000800 */
[----:B--2---:R-:W-:-:S04]  /*03b0*/  FFMA R25, R25, R14, R12 ;  /* 0x0000000e19197223 */ /* 0x004fc8000000000c */
[----:B---3--:R-:W-:Y:S02]  /*03c0*/  FFMA R27, R24, R15, R25 ;  /* 0x0000000f181b7223 */ /* 0x008fe40000000019 */
[----:B------:R-:W-:Y:S04]  /*03d0*/  LDS R25, [R4+0x400] ;  /* 0x0004000004197984 */ /* 0x000fe80000000800 */
[----:B------:R-:W2:Y:S01]  /*03e0*/  LDS.128 R12, [R7+0x20] ;  /* 0x00002000070c7984 */ /* 0x000ea20000000c00 */
[----:B----4-:R-:W-:-:S03]  /*03f0*/  FFMA R19, R8, R19, R27 ;  /* 0x0000001308137223 */ /* 0x010fc6000000001b */
[----:B------:R-:W3:Y:S01]  /*0400*/  LDS R24, [R4+0x480] ;  /* 0x0004800004187984 */ /* 0x000ee20000000800 */
[----:B0-----:R-:W-:-:S03]  /*0410*/  FFMA R22, R22, R9, R19 ;  /* 0x0000000916167223 */ /* 0x001fc60000000013 */
[----:B------:R-:W0:Y:S01]  /*0420*/  LDS R19, [R4+0x500] ;  /* 0x0005000004137984 */ /* 0x000e220000000800 */
[----:B-1----:R-:W-:-:S03]  /*0430*/  FFMA R23, R23, R10, R22 ;  /* 0x0000000a17177223 */ /* 0x002fc60000000016 */
[----:B------:R-:W-:Y:S01]  /*0440*/  LDS R22, [R4+0x680] ;  /* 0x0006800004167984 */ /* 0x000fe20000000800 */
[----:B------:R-:W-:-:S03]  /*0450*/  FFMA R27, R26, R11, R23 ;  /* 0x0000000b1a1b7223 */ /* 0x000fc60000000017 */
[----:B------:R-:W-:Y:S04]  /*0460*/  LDS R23, [R4+0x600] ;  /* 0x0006000004177984 */ /* 0x000fe80000000800 */
[----:B------:R-:W1:Y:S01]  /*0470*/  LDS.128 R8, [R7+0x30] ;  /* 0x0000300007087984 */ /* 0x000e620000000c00 */
[----:B--2---:R-:W-:-:S03]  /*0480*/  FFMA R25, R12, R25, R27 ;  /* 0x000000190c197223 */ /* 0x004fc6000000001b */
[----:B------:R-:W-:Y:S01]  /*0490*/  LDS R26, [R4+0x780] ;  /* 0x00078000041a7984 */ /* 0x000fe20000000800 */
[----:B---3--:R-:W-:-:S03]  /*04a0*/  FFMA R24, R24, R13, R25 ;  /* 0x0000000d18187223 */ /* 0x008fc60000000019 */
[----:B------:R-:W2:Y:S01]  /*04b0*/  LDS R25, [R4+0x700] ;  /* 0x0007000004197984 */ /* 0x000ea20000000800 */
[----:B0-----:R-:W-:-:S03]  /*04c0*/  FFMA R19, R19, R14, R24 ;  /* 0x0000000e13137223 */ /* 0x001fc60000000018 */
[----:B------:R-:W-:Y:S01]  /*04d0*/  LDS R24, [R4+0x880] ;  /* 0x0008800004187984 */ /* 0x000fe20000000800 */
[----:B------:R-:W-:-:S03]  /*04e0*/  FFMA R27, R28, R15, R19 ;  /* 0x0000000f1c1b7223 */ /* 0x000fc60000000013 */
[----:B------:R-:W-:Y:S04]  /*04f0*/  LDS R19, [R4+0x800] ;  /* 0x0008000004137984 */ /* 0x000fe80000000800 */
[----:B------:R-:W0:Y:S01]  /*0500*/  LDS.128 R12, [R7+0x40] ;  /* 0x00004000070c7984 */ /* 0x000e220000000c00 */
[----:B-1----:R-:W-:-:S03]  /*0510*/  FFMA R23, R8, R23, R27 ;  /* 0x0000001708177223 */ /* 0x002fc6000000001b */
[----:B------:R-:W1:Y:S01]  /*0520*/  LDS R27, [R4+0x900] ;  /* 0x00090000041b7984 */ /* 0x000e620000000800 */
[----:B------:R-:W-:-:S03]  /*0530*/  FFMA R22, R22, R9, R23 ;  /* 0x0000000916167223 */ /* 0x000fc60000000017 */
[----:B------:R-:W3:Y:S01]  /*0540*/  LDS R28, [R4+0x980] ;  /* 0x00098000041c7984 */ /* 0x000ee20000000800 */
[----:B--2---:R-:W-:-:S03]  /*0550*/  FFMA R25, R25, R10, R22 ;  /* 0x0000000a19197223 */ /* 0x004fc60000000016 */
[----:B------:R-:W-:Y:S01]  /*0560*/  LDS R23, [R4+0xa00] ;  /* 0x000a000004177984 */ /* 0x000fe20000000800 */
[----:B------:R-:W-:-:S03]  /*0570*/  FFMA R25, R26, R11, R25 ;  /* 0x0000000b1a197223 */ /* 0x000fc60000000019 */
[----:B------:R-:W2:Y:S04]  /*0580*/  LDS.128 R8, [R7+0x50] ;  /* 0x0000500007087984 */ /* 0x000ea80000000c00 */
[----:B------:R-:W4:Y:S04]  /*0590*/  LDS R22, [R4+0xa80] ;  /* 0x000a800004167984 */ /* 0x000f280000000800 */
[----:B------:R-:W-:Y:S01]  /*05a0*/  LDS R26, [R4+0xb80] ;  /* 0x000b8000041a7984 */ /* 0x000fe20000000800 */
[----:B0-----:R-:W-:-:S03]  /*05b0*/  FFMA R19, R12, R19, R25 ;  /* 0x000000130c137223 */ /* 0x001fc60000000019 */
[----:B------:R-:W-:Y:S01]  /*05c0*/  LDS R25, [R4+0xc00] ;  /* 0x000c000004197984 */ /* 0x000fe20000000800 */
[----:B------:R-:W-:-:S03]  /*05d0*/  FFMA R24, R24, R13, R19 ;  /* 0x0000000d18187223 */ /* 0x000fc60000000013 */
[----:B------:R-:W0:Y:S01]  /*05e0*/  LDS R19, [R4+0xb00] ;  /* 0x000b000004137984 */ /* 0x000e220000000800 */
[----:B-1----:R-:W-:-:S03]  /*05f0*/  FFMA R27, R27, R14, R24 ;  /* 0x0000000e1b1b7223 */ /* 0x002fc60000000018 */
[----:B------:R-:W-:Y:S01]  /*0600*/  LDS R24, [R4+0xc80] ;  /* 0x000c800004187984 */ /* 0x000fe20000000800 */
[----:B---3--:R-:W-:-:S03]  /*0610*/  FFMA R27, R28, R15, R27 ;  /* 0x0000000f1c1b7223 */ /* 0x008fc6000000001b */
[----:B------:R-:W1:Y:S01]  /*0620*/  LDS.128 R12, [R7+0x60] ;  /* 0x00006000070c7984 */ /* 0x000e620000000c00 */
[----:B--2---:R-:W-:-:S03]  /*0630*/  FFMA R23, R8, R23, R27 ;  /* 0x0000001708177223 */ /* 0x004fc6000000001b */
[----:B------:R-:W-:Y:S01]  /*0640*/  LDS R28, [R4+0xf00] ;  /* 0x000f0000041c7984 */ /* 0x000fe20000000800 */
[----:B----4-:R-:W-:-:S03]  /*0650*/  FFMA R22, R22, R9, R23 ;  /* 0x0000000916167223 */ /* 0x010fc60000000017 */
[----:B------:R-:W2:Y:S01]  /*0660*/  LDS R23, [R4+0xd00] ;  /* 0x000d000004177984 */ /* 0x000ea20000000800 */
[----:B0-----:R-:W-:-:S03]  /*0670*/  FFMA R19, R19, R10, R22 ;  /* 0x0000000a13137223 */ /* 0x001fc60000000016 */
[----:B------:R-:W0:Y:S01]  /*0680*/  LDS R22, [R4+0xd80] ;  /* 0x000d800004167984 */ /* 0x000e220000000800 */
[----:B------:R-:W-:-:S03]  /*0690*/  FFMA R27, R26, R11, R19 ;  /* 0x0000000b1a1b7223 */ /* 0x000fc60000000013 */
[----:B------:R-:W-:Y:S01]  /*06a0*/  LDS R19, [R4+0xe00] ;  /* 0x000e000004137984 */ /* 0x000fe20000000800 */
[----:B-1----:R-:W-:-:S03]  /*06b0*/  FFMA R25, R12, R25, R27 ;  /* 0x000000190c197223 */ /* 0x002fc6000000001b */
[----:B------:R-:W1:Y:S01]  /*06c0*/  LDS.128 R8, [R7+0x70] ;  /* 0x0000700007087984 */ /* 0x000e620000000c00 */
[----:B------:R-:W-:-:S03]  /*06d0*/  FFMA R26, R24, R13, R25 ;  /* 0x0000000d181a7223 */ /* 0x000fc60000000019 */
[----:B------:R-:W3:Y:S01]  /*06e0*/  LDS R12, [R4+0xe80] ;  /* 0x000e8000040c7984 */ /* 0x000ee20000000800 */
[----:B--2---:R-:W-:-:S03]  /*06f0*/  FFMA R23, R23, R14, R26 ;  /* 0x0000000e17177223 */ /* 0x004fc6000000001a */
[----:B------:R-:W2:Y:S01]  /*0700*/  LDS R24, [R4+0xf80] ;  /* 0x000f800004187984 */ /* 0x000ea20000000800 */
[----:B0-----:R-:W-:-:S04]  /*0710*/  FFMA R15, R22, R15, R23 ;  /* 0x0000000f160f7223 */ /* 0x001fc80000000017 */
[----:B-1----:R-:W-:-:S04]  /*0720*/  FFMA R15, R8, R19, R15 ;  /* 0x00000013080f7223 */ /* 0x002fc8000000000f */
[----:B---3--:R-:W-:-:S04]  /*0730*/  FFMA R9, R12, R9, R15 ;  /* 0x000000090c097223 */ /* 0x008fc8000000000f */
[----:B------:R-:W-:-:S04]  /*0740*/  FFMA R9, R28, R10, R9 ;  /* 0x0000000a1c097223 */ /* 0x000fc80000000009 */
[----:B--2---:R-:W-:-:S07]  /*0750*/  FFMA R23, R24, R11, R9 ;  /* 0x0000000b18177223 */ /* 0x004fce0000000009 */
.L_x_1:
[----:B------:R-:W-:Y:S05]  /*0760*/  BSYNC.RECONVERGENT B0 ;  /* 0x0000000000007941 */ /* 0x000fea0003800200 */
.L_x_0:
[----:B------:R-:W-:Y:S01]  /*0770*/  BAR.SYNC.DEFER_BLOCKING 0x0 ;  /* 0x0000000000007b1d */ /* 0x000fe20000010000 */
[----:B------:R-:W-:Y:S01]  /*0780*/  IADD3 R0, PT, PT, R0, 0x20, RZ ;  /* 0x0000002000007810 */ /* 0x000fe20007ffe0ff */
[----:B------:R-:W-:Y:S01]  /*0790*/  UIADD3 UR4, UPT, UPT, UR4, 0x20, URZ ;  /* 0x0000002004047890 */ /* 0x000fe2000fffe0ff */
[----:B------:R-:W-:-:S03]  /*07a0*/  IADD3 R2, PT, PT, R2, 0x8000, RZ ;  /* 0x0000800002027810 */ /* 0x000fc60007ffe0ff */
[----:B------:R-:W-:Y:S08]  /*07b0*/  BRA.U UP0, `(.L_x_2) ;  /* 0xfffffff900887547 */ /* 0x000ff0000b83ffff */
[----:B------:R-:W-:Y:S05]  /*07c0*/  @P1 EXIT ;  /* 0x000000000000194d */ /* 0x000fea0003800000 */
[----:B0-----:R-:W0:Y:S01]  /*07d0*/  LDC.64 R2, c[0x0][0x390] ;  /* 0x0000e400ff027b82 */ /* 0x001e220000000a00 */
[----:B------:R-:W-:-:S05]  /*07e0*/  LEA R17, R17, R18, 0xa ;  /* 0x0000001211117211 */ /* 0x000fca00078e50ff */
[----:B0-----:R-:W-:-:S05]  /*07f0*/  IMAD.WIDE.U32 R2, R17, 0x4, R2 ;  /* 0x0000000411027825 */ /* 0x001fca00078e0002 */
[----:B------:R-:W-:Y:S01]  /*0800*/  STG.E desc[UR8][R2.64], R23 ;  /* 0x0000001702007986 */ /* 0x000fe2000c101908 */
[----:B------:R-:W-:Y:S05]  /*0810*/  EXIT ;  /* 0x000000000000794d */ /* 0x000fea0003800000 */
.L_x_3:
[----:B------:R-:W-:-:S00]  /*0820*/  BRA `(.L_x_3) ;  /* 0xfffffffc00fc7947 */ /* 0x000fc0000383ffff */
[----:B------:R-:W-:-:S00]  /*0830*/  NOP ;  /* 0x0000000000007918 */ /* 0x000fc00000000000 */
        /* <DEDUP_REMOVED lines=12> */
.L_x_108:


//--------------------- .text._Z14shared_softmaxPfS_ --------------------------
	.section	.text._Z14shared_softmaxPfS_,"ax",@progbits
	.align	128
        .global         _Z14shared_softmaxPfS_
        .type           _Z14shared_softmaxPfS_,@function
        .size           _Z14shared_softmaxPfS_,(.L_x_106 - _Z14shared_softmaxPfS_)
        .other          _Z14shared_softmaxPfS_,@"STO_CUDA_ENTRY STV_DEFAULT"
_Z14shared_softmaxPfS_:
.text._Z14shared_softmaxPfS_:
[----:B------:R-:W-:Y:S01]  /*0000*/  LDC R1, c[0x0][0x37c] ;  /* 0x0000df00ff017b82 */ /* 0x000fe20000000800 */
[----:B------:R-:W0:Y:S07]  /*0010*/  S2R R3, SR_TID.Y ;  /* 0x0000000000037919 */ /* 0x000e2e0000002200 */
[----:B------:R-:W0:Y:S08]  /*0020*/  S2UR UR4, SR_CTAID.Y ;  /* 0x00000000000479c3 */ /* 0x000e300000002600 */
[----:B------:R-:W0:Y:S02]  /*0030*/  LDC R0, c[0x0][0x364] ;  /* 0x0000d900ff007b82 */ /* 0x000e240000000800 */
[----:B0-----:R-:W-:-:S05]  /*0040*/  IMAD R0, R0, UR4, R3 ;  /* 0x0000000400007c24 */ /* 0x001fca000f8e0203 */
[----:B------:R-:W-:-:S13]  /*0050*/  ISETP.GT.U32.AND P0, PT, R0, 0x3ff, PT ;  /* 0x000003ff0000780c */ /* 0x000fda0003f04070 */
[----:B------:R-:W-:Y:S05]  /*0060*/  @P0 EXIT ;  /* 0x000000000000094d */ /* 0x000fea0003800000 */
[----:B------:R-:W0:Y:S01]  /*0070*/  LDC.64 R2, c[0x0][0x380] ;  /* 0x0000e000ff027b82 */ /* 0x000e220000000a00 */
[----:B------:R-:W-:Y:S01]  /*0080*/  SHF.L.U32 R0, R0, 0xa, RZ ;  /* 0x0000000a00007819 */ /* 0x000fe200000006ff */
[----:B------:R-:W-:Y:S01]  /*0090*/  HFMA2 R16, -RZ, RZ, -10824, -13904 ;  /* 0xf149f2caff107431 */ /* 0x000fe200000001ff */
[----:B------:R-:W1:Y:S01]  /*00a0*/  LDCU.64 UR6, c[0x0][0x358] ;  /* 0x00006b00ff0677ac */ /* 0x000e620008000a00 */
[----:B------:R-:W-:Y:S02]  /*00b0*/  UMOV UR4, URZ ;  /* 0x000000ff00047c82 */ /* 0x000fe40008000000 */
[----:B0-----:R-:W-:-:S03]  /*00c0*/  IMAD.WIDE.U32 R2, R0, 0x4, R2 ;  /* 0x0000000400027825 */ /* 0x001fc600078e0002 */
[----:B------:R-:W-:-:S04]  /*00d0*/  IADD3 R2, P0, PT, R2, 0x40, RZ ;  /* 0x0000004002027810 */ /* 0x000fc80007f1e0ff */
[----:B-1----:R-:W-:-:S09]  /*00e0*/  IADD3.X R3, PT, PT, RZ, R3, RZ, P0, !PT ;  /* 0x00000003ff037210 */ /* 0x002fd200007fe4ff */
.L_x_4:
[----:B------:R-:W2:Y:S04]  /*00f0*/  LDG.E R17, desc[UR6][R2.64+-0x40] ;  /* 0xffffc00602117981 */ /* 0x000ea8000c1e1900 */
[----:B------:R-:W2:Y:S04]  /*0100*/  LDG.E R18, desc[UR6][R2.64+-0x3c] ;  /* 0xffffc40602127981 */ /* 0x000ea8000c1e1900 */
[----:B------:R-:W3:Y:S04]  /*0110*/  LDG.E R24, desc[UR6][R2.64+-0x38] ;  /* 0xffffc80602187981 */ /* 0x000ee8000c1e1900 */
[----:B------:R-:W3:Y:S04]  /*0120*/  LDG.E R25, desc[UR6][R2.64+-0x34] ;  /* 0xffffcc0602197981 */ /* 0x000ee8000c1e1900 */
[----:B------:R-:W4:Y:S04]  /*0130*/  LDG.E R23, desc[UR6][R2.64+-0x30] ;  /* 0xffffd00602177981 */ /* 0x000f28000c1e1900 */
[----:B------:R-:W4:Y:S04]  /*0140*/  LDG.E R22, desc[UR6][R2.64+-0x2c] ;  /* 0xffffd40602167981 */ /* 0x000f28000c1e1900 */
[----:B------:R-:W5:Y:S04]  /*0150*/  LDG.E R20, desc[UR6][R2.64+-0x28] ;  /* 0xffffd80602147981 */ /* 0x000f68000c1e1900 */
        /* <DEDUP_REMOVED lines=13> */
[----:B------:R-:W5:Y:S01]  /*0230*/  LDG.E R19, desc[UR6][R2.64+0x10] ;  /* 0x0000100602137981 */ /* 0x000f62000c1e1900 */
[----:B--2---:R-:W-:-:S03]  /*0240*/  FMNMX3 R17, R16, R17, R18, !PT ;  /* 0x0000001110117276 */ /* 0x004fc60007800012 */
[----:B------:R-:W2:Y:S04]  /*0250*/  LDG.E R18, desc[UR6][R2.64+0x14] ;  /* 0x0000140602127981 */ /* 0x000ea8000c1e1900 */
[----:B------:R-:W2:Y:S01]  /*0260*/  LDG.E R16, desc[UR6][R2.64+0x1c] ;  /* 0x00001c0602107981 */ /* 0x000ea2000c1e1900 */
[----:B---3--:R-:W-:-:S03]  /*0270*/  FMNMX3 R24, R17, R24, R25, !PT ;  /* 0x0000001811187276 */ /* 0x008fc60007800019 */
[----:B------:R-:W3:Y:S04]  /*0280*/  LDG.E R17, desc[UR6][R2.64+0x18] ;  /* 0x0000180602117981 */ /* 0x000ee8000c1e1900 */
[----:B------:R-:W3:Y:S01]  /*0290*/  LDG.E R25, desc[UR6][R2.64+0x28] ;  /* 0x0000280602197981 */ /* 0x000ee2000c1e1900 */
[----:B----4-:R-:W-:-:S03]  /*02a0*/  FMNMX3 R24, R24, R23, R22, !PT ;  /* 0x0000001718187276 */ /* 0x010fc60007800016 */
[----:B------:R-:W4:Y:S04]  /*02b0*/  LDG.E R22, desc[UR6][R2.64+0x20] ;  /* 0x0000200602167981 */ /* 0x000f28000c1e1900 */
[----:B------:R-:W4:Y:S01]  /*02c0*/  LDG.E R23, desc[UR6][R2.64+0x24] ;  /* 0x0000240602177981 */ /* 0x000f22000c1e1900 */
[----:B-----5:R-:W-:-:S03]  /*02d0*/  FMNMX3 R26, R24, R20, R21, !PT ;  /* 0x00000014181a7276 */ /* 0x020fc60007800015 */
[----:B------:R-:W5:Y:S04]  /*02e0*/  LDG.E R24, desc[UR6][R2.64+0x2c] ;  /* 0x00002c0602187981 */ /* 0x000f68000c1e1900 */
[----:B------:R-:W5:Y:S04]  /*02f0*/  LDG.E R21, desc[UR6][R2.64+0x30] ;  /* 0x0000300602157981 */ /* 0x000f68000c1e1900 */
[----:B------:R-:W5:Y:S01]  /*0300*/  LDG.E R20, desc[UR6][R2.64+0x34] ;  /* 0x0000340602147981 */ /* 0x000f62000c1e1900 */
[----:B------:R-:W-:-:S03]  /*0310*/  FMNMX3 R26, R26, R7, R4, !PT ;  /* 0x000000071a1a7276 */ /* 0x000fc60007800004 */
[----:B------:R-:W5:Y:S04]  /*0320*/  LDG.E R7, desc[UR6][R2.64+0x38] ;  /* 0x0000380602077981 */ /* 0x000f68000c1e1900 */
[----:B------:R0:W5:Y:S01]  /*0330*/  LDG.E R4, desc[UR6][R2.64+0x3c] ;  /* 0x00003c0602047981 */ /* 0x000162000c1e1900 */
[----:B------:R-:W-:-:S04]  /*0340*/  FMNMX3 R5, R26, R6, R5, !PT ;  /* 0x000000061a057276 */ /* 0x000fc80007800005 */
[----:B------:R-:W-:-:S04]  /*0350*/  FMNMX3 R5, R5, R15, R14, !PT ;  /* 0x0000000f05057276 */ /* 0x000fc8000780000e */
[----:B------:R-:W-:-:S04]  /*0360*/  FMNMX3 R5, R5, R13, R12, !PT ;  /* 0x0000000d05057276 */ /* 0x000fc8000780000c */
[----:B------:R-:W-:-:S04]  /*0370*/  FMNMX3 R5, R5, R11, R10, !PT ;  /* 0x0000000b05057276 */ /* 0x000fc8000780000a */
[----:B------:R-:W-:Y:S01]  /*0380*/  FMNMX3 R5, R5, R9, R8, !PT ;  /* 0x0000000905057276 */ /* 0x000fe20007800008 */
[----:B------:R-:W-:-:S04]  /*0390*/  UIADD3 UR4, UPT, UPT, UR4, 0x20, URZ ;  /* 0x0000002004047890 */ /* 0x000fc8000fffe0ff */
[----:B------:R-:W-:Y:S01]  /*03a0*/  UISETP.NE.AND UP0, UPT, UR4, 0x400, UPT ;  /* 0x000004000400788c */ /* 0x000fe2000bf05270 */
[----:B0-----:R-:W-:-:S04]  /*03b0*/  IADD3 R2, P0, PT, R2, 0x80, RZ ;  /* 0x0000008002027810 */ /* 0x001fc80007f1e0ff */
[----:B------:R-:W-:Y:S02]  /*03c0*/  IADD3.X R3, PT, PT, RZ, R3, RZ, P0, !PT ;  /* 0x00000003ff037210 */ /* 0x000fe400007fe4ff */
[----:B--2---:R-:W-:-:S04]  /*03d0*/  FMNMX3 R5, R5, R19, R18, !PT ;  /* 0x0000001305057276 */ /* 0x004fc80007800012 */
[----:B---3--:R-:W-:-:S04]  /*03e0*/  FMNMX3 R5, R5, R17, R16, !PT ;  /* 0x0000001105057276 */ /* 0x008fc80007800010 */
[----:B----4-:R-:W-:-:S04]  /*03f0*/  FMNMX3 R5, R5, R22, R23, !PT ;  /* 0x0000001605057276 */ /* 0x010fc80007800017 */
[----:B-----5:R-:W-:-:S04]  /*0400*/  FMNMX3 R5, R5, R25, R24, !PT ;  /* 0x0000001905057276 */ /* 0x020fc80007800018 */
[----:B------:R-:W-:-:S04]  /*0410*/  FMNMX3 R5, R5, R21, R20, !PT ;  /* 0x0000001505057276 */ /* 0x000fc80007800014 */
[----:B------:R-:W-:Y:S01]  /*0420*/  FMNMX3 R16, R5, R7, R4, !PT ;  /* 0x0000000705107276 */ /* 0x000fe20007800004 */
[----:B------:R-:W-:Y:S06]  /*0430*/  BRA.U UP0, `(.L_x_4) ;  /* 0xfffffffd002c7547 */ /* 0x000fec000b83ffff */
[----:B------:R-:W0:Y:S01]  /*0440*/  LDCU.128 UR8, c[0x0][0x380] ;  /* 0x00007000ff0877ac */ /* 0x000e220008000c00 */
[----:B------:R-:W-:Y:S01]  /*0450*/  HFMA2 R4, -RZ, RZ, 0, 9.5367431640625e-07 ;  /* 0x00000010ff047431 */ /* 0x000fe200000001ff */
[----:B------:R-:W-:Y:S01]  /*0460*/  MOV R5, 0x0 ;  /* 0x0000000000057802 */ /* 0x000fe20000000f00 */
[----:B------:R-:W-:Y:S01]  /*0470*/  HFMA2 R3, -RZ, RZ, 0, 0 ;  /* 0x00000000ff037431 */ /* 0x000fe200000001ff */
[----:B------:R-:W-:Y:S02]  /*0480*/  UMOV UR4, URZ ;  /* 0x000000ff00047c82 */ /* 0x000fe40008000000 */
[----:B------:R-:W-:-:S03]  /*0490*/  IMAD.WIDE.U32 R4, R0, 0x4, R4 ;  /* 0x0000000400047825 */ /* 0x000fc600078e0004 */
[C---:B0-----:R-:W-:Y:S02]  /*04a0*/  IADD3 R8, P0, PT, R4.reuse, UR8, RZ ;  /* 0x0000000804087c10 */ /* 0x041fe4000ff1e0ff */
[----:B------:R-:W-:Y:S02]  /*04b0*/  IADD3 R10, P1, PT, R4, UR10, RZ ;  /* 0x0000000a040a7c10 */ /* 0x000fe4000ff3e0ff */
[C---:B------:R-:W-:Y:S02]  /*04c0*/  IADD3.X R9, PT, PT, R5.reuse, UR9, RZ, P0, !PT ;  /* 0x0000000905097c10 */ /* 0x040fe400087fe4ff */
[----:B------:R-:W-:-:S09]  /*04d0*/  IADD3.X R11, PT, PT, R5, UR11, RZ, P1, !PT ;  /* 0x0000000b050b7c10 */ /* 0x000fd20008ffe4ff */
.L_x_5:
[----:B------:R-:W-:Y:S02]  /*04e0*/  MOV R4, R8 ;  /* 0x0000000800047202 */ /* 0x000fe40000000f00 */
[----:B------:R-:W-:-:S05]  /*04f0*/  MOV R5, R9 ;  /* 0x0000000900057202 */ /* 0x000fca0000000f00 */
[----:B-1----:R-:W2:Y:S01]  /*0500*/  LDG.E R7, desc[UR6][R4.64+-0x10] ;  /* 0xfffff00604077981 */ /* 0x002ea2000c1e1900 */
[----:B------:R-:W-:Y:S02]  /*0510*/  MOV R2, 0x3bbb989d ;  /* 0x3bbb989d00027802 */ /* 0x000fe40000000f00 */
[----:B------:R-:W-:Y:S01]  /*0520*/  MOV R8, 0x437c0000 ;  /* 0x437c000000087802 */ /* 0x000fe20000000f00 */
[----:B--2---:R-:W-:-:S04]  /*0530*/  FADD R7, -R16, R7 ;  /* 0x0000000710077221 */ /* 0x004fc80000000100 */
[----:B------:R-:W-:-:S04]  /*0540*/  FFMA.SAT R9, R7, R2, 0.5 ;  /* 0x3f00000007097423 */ /* 0x000fc80000002002 */
[----:B------:R-:W-:-:S04]  /*0550*/  FFMA.RM R9, R9, R8, 12582913 ;  /* 0x4b40000109097423 */ /* 0x000fc80000004008 */
[C---:B------:R-:W-:Y:S01]  /*0560*/  FADD R6, R9.reuse, -12583039 ;  /* 0xcb40007f09067421 */ /* 0x040fe20000000000 */
[----:B------:R-:W-:-:S03]  /*0570*/  SHF.L.U32 R9, R9, 0x17, RZ ;  /* 0x0000001709097819 */ /* 0x000fc600000006ff */
[----:B------:R-:W-:-:S04]  /*0580*/  FFMA R6, R7, 1.4426950216293334961, -R6 ;  /* 0x3fb8aa3b07067823 */ /* 0x000fc80000000806 */
[----:B------:R-:W-:Y:S01]  /*0590*/  FFMA R6, R7, 1.925963033500011079e-08, R6 ;  /* 0x32a5706007067823 */ /* 0x000fe20000000006 */
[----:B------:R-:W-:-:S05]  /*05a0*/  MOV R7, R11 ;  /* 0x0000000b00077202 */ /* 0x000fca0000000f00 */
[----:B------:R-:W0:Y:S02]  /*05b0*/  MUFU.EX2 R6, R6 ;  /* 0x0000000600067308 */ /* 0x000e240000000800 */
[----:B0-----:R-:W-:Y:S01]  /*05c0*/  FMUL R9, R9, R6 ;  /* 0x0000000609097220 */ /* 0x001fe20000400000 */
[----:B------:R-:W-:-:S05]  /*05d0*/  MOV R6, R10 ;  /* 0x0000000a00067202 */ /* 0x000fca0000000f00 */
[----:B------:R-:W-:Y:S04]  /*05e0*/  STG.E desc[UR6][R6.64+-0x10], R9 ;  /* 0xfffff00906007986 */ /* 0x000fe8000c101906 */
[----:B------:R-:W2:Y:S02]  /*05f0*/  LDG.E R11, desc[UR6][R4.64+-0xc] ;  /* 0xfffff406040b7981 */ /* 0x000ea4000c1e1900 */
[----:B--2---:R-:W-:-:S04]  /*0600*/  FADD R11, -R16, R11 ;  /* 0x0000000b100b7221 */ /* 0x004fc80000000100 */
[----:B------:R-:W-:-:S04]  /*0610*/  FFMA.SAT R13, R11, R2, 0.5 ;  /* 0x3f0000000b0d7423 */ /* 0x000fc80000002002 */
[----:B------:R-:W-:-:S04]  /*0620*/  FFMA.RM R13, R13, R8, 12582913 ;  /* 0x4b4000010d0d7423 */ /* 0x000fc80000004008 */
[----:B------:R-:W-:-:S04]  /*0630*/  FADD R10, R13, -12583039 ;  /* 0xcb40007f0d0a7421 */ /* 0x000fc80000000000 */
[----:B------:R-:W-:-:S04]  /*0640*/  FFMA R10, R11, 1.4426950216293334961, -R10 ;  /* 0x3fb8aa3b0b0a7823 */ /* 0x000fc8000000080a */
[----:B------:R-:W-:Y:S01]  /*0650*/  FFMA R10, R11, 1.925963033500011079e-08, R10 ;  /* 0x32a570600b0a7823 */ /* 0x000fe2000000000a */
[----:B------:R-:W-:-:S05]  /*0660*/  SHF.L.U32 R11, R13, 0x17, RZ ;  /* 0x000000170d0b7819 */ /* 0x000fca00000006ff */
[----:B------:R-:W0:Y:S02]  /*0670*/  MUFU.EX2 R10, R10 ;  /* 0x0000000a000a7308 */ /* 0x000e240000000800 */
[----:B0-----:R-:W-:-:S05]  /*0680*/  FMUL R11, R11, R10 ;  /* 0x0000000a0b0b7220 */ /* 0x001fca0000400000 */
[----:B------:R0:W-:Y:S04]  /*0690*/  STG.E desc[UR6][R6.64+-0xc], R11 ;  /* 0xfffff40b06007986 */ /* 0x0001e8000c101906 */
        /* <DEDUP_REMOVED lines=8> */
[----:B------:R-:W1:Y:S02]  /*0720*/  MUFU.EX2 R12, R12 ;  /* 0x0000000c000c7308 */ /* 0x000e640000000800 */
[----:B-1----:R-:W-:-:S05]  /*0730*/  FMUL R13, R13, R12 ;  /* 0x0000000c0d0d7220 */ /* 0x002fca0000400000 */
        /* <DEDUP_REMOVED lines=9> */
[----:B------:R-:W2:Y:S02]  /*07d0*/  MUFU.EX2 R10, R10 ;  /* 0x0000000a000a7308 */ /* 0x000ea40000000800 */
[----:B--2---:R-:W-:-:S05]  /*07e0*/  FMUL R15, R15, R10 ;  /* 0x0000000a0f0f7220 */ /* 0x004fca0000400000 */
        /* <DEDUP_REMOVED lines=34> */
[----:B------:R-:W2:Y:S01]  /*0a10*/  LDG.E R23, desc[UR6][R4.64+0xc] ;  /* 0x00000c0604177981 */ /* 0x000ea2000c1e1900 */
[----:B------:R-:W-:Y:S01]  /*0a20*/  UIADD3 UR4, UPT, UPT, UR4, 0x8, URZ ;  /* 0x0000000804047890 */ /* 0x000fe2000fffe0ff */
[----:B------:R-:W-:-:S03]  /*0a30*/  IADD3 R10, P1, PT, R6, 0x20, RZ ;  /* 0x00000020060a7810 */ /* 0x000fc60007f3e0ff */
[----:B------:R-:W-:Y:S01]  /*0a40*/  UISETP.NE.AND UP0, UPT, UR4, 0x400, UPT ;  /* 0x000004000400788c */ /* 0x000fe2000bf05270 */
[----:B--2---:R-:W-:-:S04]  /*0a50*/  FADD R23, -R16, R23 ;  /* 0x0000001710177221 */ /* 0x004fc80000000100 */
[----:B------:R-:W-:-:S04]  /*0a60*/  FFMA.SAT R25, R23, R2, 0.5 ;  /* 0x3f00000017197423 */ /* 0x000fc80000002002 */
[----:B------:R-:W-:-:S04]  /*0a70*/  FFMA.RM R25, R25, R8, 12582913 ;  /* 0x4b40000119197423 */ /* 0x000fc80000004008 */
[C---:B------:R-:W-:Y:S01]  /*0a80*/  FADD R2, R25.reuse, -12583039 ;  /* 0xcb40007f19027421 */ /* 0x040fe20000000000 */
[----:B------:R-:W-:-:S03]  /*0a90*/  SHF.L.U32 R25, R25, 0x17, RZ ;  /* 0x0000001719197819 */ /* 0x000fc600000006ff */
[----:B------:R-:W-:-:S04]  /*0aa0*/  FFMA R2, R23, 1.4426950216293334961, -R2 ;  /* 0x3fb8aa3b17027823 */ /* 0x000fc80000000802 */
[----:B------:R-:W-:Y:S01]  /*0ab0*/  FFMA R23, R23, 1.925963033500011079e-08, R2 ;  /* 0x32a5706017177823 */ /* 0x000fe20000000002 */
[----:B------:R-:W-:-:S03]  /*0ac0*/  FADD R2, R9, R3 ;  /* 0x0000000309027221 */ /* 0x000fc60000000000 */
[----:B------:R-:W2:Y:S01]  /*0ad0*/  MUFU.EX2 R8, R23 ;  /* 0x0000001700087308 */ /* 0x000ea20000000800 */
[----:B------:R-:W-:Y:S01]  /*0ae0*/  FADD R2, R2, R11 ;  /* 0x0000000b02027221 */ /* 0x000fe20000000000 */
[----:B0-----:R-:W-:-:S03]  /*0af0*/  IADD3.X R11, PT, PT, RZ, R7, RZ, P1, !PT ;  /* 0x00000007ff0b7210 */ /* 0x001fc60000ffe4ff */
[----:B------:R-:W-:-:S04]  /*0b00*/  FADD R2, R2, R13 ;  /* 0x0000000d02027221 */ /* 0x000fc80000000000 */
[----:B------:R-:W-:-:S04]  /*0b10*/  FADD R2, R2, R15 ;  /* 0x0000000f02027221 */ /* 0x000fc80000000000 */
[----:B------:R-:W-:Y:S01]  /*0b20*/  FADD R2, R2, R17 ;  /* 0x0000001102027221 */ /* 0x000fe20000000000 */
[----:B--2---:R-:W-:-:S03]  /*0b30*/  FMUL R25, R25, R8 ;  /* 0x0000000819197220 */ /* 0x004fc60000400000 */
[----:B------:R-:W-:Y:S01]  /*0b40*/  FADD R2, R2, R19 ;  /* 0x0000001302027221 */ /* 0x000fe20000000000 */
[----:B------:R-:W-:Y:S01]  /*0b50*/  IADD3 R8, P0, PT, R4, 0x20, RZ ;  /* 0x0000002004087810 */ /* 0x000fe20007f1e0ff */
[----:B------:R1:W-:Y:S02]  /*0b60*/  STG.E desc[UR6][R6.64+0xc], R25 ;  /* 0x00000c1906007986 */ /* 0x0003e4000c101906 */
[----:B------:R-:W-:Y:S01]  /*0b70*/  FADD R2, R2, R21 ;  /* 0x0000001502027221 */ /* 0x000fe20000000000 */
[----:B------:R-:W-:-:S03]  /*0b80*/  IADD3.X R9, PT, PT, RZ, R5, RZ, P0, !PT ;  /* 0x00000005ff097210 */ /* 0x000fc600007fe4ff */
[----:B------:R-:W-:Y:S01]  /*0b90*/  FADD R3, R2, R25 ;  /* 0x0000001902037221 */ /* 0x000fe20000000000 */
[----:B------:R-:W-:Y:S06]  /*0ba0*/  BRA.U UP0, `(.L_x_5) ;  /* 0xfffffff9004c7547 */ /* 0x000fec000b83ffff */
[----:B------:R-:W0:Y:S01]  /*0bb0*/  LDC.64 R4, c[0x0][0x388] ;  /* 0x0000e200ff047b82 */ /* 0x000e220000000a00 */
[----:B------:R-:W-:Y:S01]  /*0bc0*/  UMOV UR4, URZ ;  /* 0x000000ff00047c82 */ /* 0x000fe20008000000 */
[----:B0-----:R-:W-:-:S03]  /*0bd0*/  IMAD.WIDE.U32 R4, R0, 0x4, R4 ;  /* 0x0000000400047825 */ /* 0x001fc600078e0004 */
[----:B------:R-:W-:-:S04]  /*0be0*/  IADD3 R0, P0, PT, R4, 0x20, RZ ;  /* 0x0000002004007810 */ /* 0x000fc80007f1e0ff */
[----:B-1----:R-:W-:-:S09]  /*0bf0*/  IADD3.X R7, PT, PT, RZ, R5, RZ, P0, !PT ;  /* 0x00000005ff077210 */ /* 0x002fd200007fe4ff */
.L_x_38:
[----:B0-----:R-:W-:Y:S02]  /*0c00*/  MOV R4, R0 ;  /* 0x0000000000047202 */ /* 0x001fe40000000f00 */
[----:B------:R-:W-:-:S05]  /*0c10*/  MOV R5, R7 ;  /* 0x0000000700057202 */ /* 0x000fca0000000f00 */
[----:B------:R-:W2:Y:S01]  /*0c20*/  LDG.E R0, desc[UR6][R4.64+-0x20] ;  /* 0xffffe00604007981 */ /* 0x000ea2000c1e1900 */
[----:B------:R-:W0:Y:S01]  /*0c30*/  MUFU.RCP R2, R3 ;  /* 0x0000000300027308 */ /* 0x000e220000001000 */
[----:B------:R-:W-:Y:S01]  /*0c40*/  UIADD3 UR4, UPT, UPT, UR4, 0x10, URZ ;  /* 0x0000001004047890 */ /* 0x000fe2000fffe0ff */
[----:B------:R-:W-:Y:S03]  /*0c50*/  BSSY.RECONVERGENT B2, `(.L_x_6) ;  /* 0x000000c000027945 */ /* 0x000fe60003800200 */
[----:B------:R-:W-:Y:S01]  /*0c60*/  UISETP.NE.AND UP0, UPT, UR4, 0x400, UPT ;  /* 0x000004000400788c */ /* 0x000fe2000bf05270 */
[----:B0-----:R-:W-:-:S04]  /*0c70*/  FFMA R7, -R3, R2, 1 ;  /* 0x3f80000003077423 */ /* 0x001fc80000000102 */
[----:B------:R-:W-:Y:S01]  /*0c80*/  FFMA R7, R2, R7, R2 ;  /* 0x0000000702077223 */ /* 0x000fe20000000002 */
[----:B--2---:R-:W0:Y:S03]  /*0c90*/  FCHK P0, R0, R3 ;  /* 0x0000000300007302 */ /* 0x004e260000000000 */
[----:B------:R-:W-:-:S04]  /*0ca0*/  FFMA R2, R0, R7, RZ ;  /* 0x0000000700027223 */ /* 0x000fc800000000ff */
[----:B------:R-:W-:-:S04]  /*0cb0*/  FFMA R6, -R3, R2, R0 ;  /* 0x0000000203067223 */ /* 0x000fc80000000100 */
[----:B------:R-:W-:Y:S01]  /*0cc0*/  FFMA R7, R7, R6, R2 ;  /* 0x0000000607077223 */ /* 0x000fe20000000002 */
[----:B0-----:R-:W-:Y:S06]  /*0cd0*/  @!P0 BRA `(.L_x_7) ;  /* 0x00000000000c8947 */ /* 0x001fec0003800000 */
[----:B------:R-:W-:-:S07]  /*0ce0*/  MOV R2, 0xd00 ;  /* 0x00000d0000027802 */ /* 0x000fce0000000f00 */
[----:B------:R-:W-:Y:S05]  /*0cf0*/  CALL.REL.NOINC `($__internal_0_$__cuda_sm3x_div_rn_noftz_f32_slowpath) ;  /* 0x0000000c00bc7944 */ /* 0x000fea0003c00000 */
[----:B------:R-:W-:-:S07]  /*0d00*/  MOV R7, R9 ;  /* 0x0000000900077202 */ /* 0x000fce0000000f00 */
.L_x_7:
[----:B------:R-:W-:Y:S05]  /*0d10*/  BSYNC.RECONVERGENT B2 ;  /* 0x0000000000027941 */ /* 0x000fea0003800200 */
.L_x_6:
[----:B------:R-:W2:Y:S01]  /*0d20*/  LDG.E R6, desc[UR6][R4.64+-0x1c] ;  /* 0xffffe40604067981 */ /* 0x000ea2000c1e1900 */
[----:B------:R-:W0:Y:S01]  /*0d30*/  MUFU.RCP R0, R3 ;  /* 0x0000000300007308 */ /* 0x000e220000001000 */
[----:B------:R-:W-:Y:S02]  /*0d40*/  BSSY.RECONVERGENT B2, `(.L_x_8) ;  /* 0x000000c000027945 */ /* 0x000fe40003800200 */
[----:B------:R1:W-:Y:S01]  /*0d50*/  STG.E desc[UR6][R4.64+-0x20], R7 ;  /* 0xffffe00704007986 */ /* 0x0003e2000c101906 */
[----:B0-----:R-:W-:-:S04]  /*0d60*/  FFMA R9, -R3, R0, 1 ;  /* 0x3f80000003097423 */ /* 0x001fc80000000100 */
[----:B------:R-:W-:Y:S01]  /*0d70*/  FFMA R0, R0, R9, R0 ;  /* 0x0000000900007223 */ /* 0x000fe20000000000 */
[----:B--2---:R-:W0:Y:S03]  /*0d80*/  FCHK P0, R6, R3 ;  /* 0x0000000306007302 */ /* 0x004e260000000000 */
[----:B------:R-:W-:-:S04]  /*0d90*/  FFMA R2, R0, R6, RZ ;  /* 0x0000000600027223 */ /* 0x000fc800000000ff */
[----:B------:R-:W-:-:S04]  /*0da0*/  FFMA R9, -R3, R2, R6 ;  /* 0x0000000203097223 */ /* 0x000fc80000000106 */
[----:B------:R-:W-:Y:S01]  /*0db0*/  FFMA R9, R0, R9, R2 ;  /* 0x0000000900097223 */ /* 0x000fe20000000002 */
[----:B01----:R-:W-:Y:S06]  /*0dc0*/  @!P0 BRA `(.L_x_9) ;  /* 0x00000000000c8947 */ /* 0x003fec0003800000 */
[----:B------:R-:W-:Y:S02]  /*0dd0*/  MOV R0, R6 ;  /* 0x0000000600007202 */ /* 0x000fe40000000f00 */
[----:B------:R-:W-:-:S07]  /*0de0*/  MOV R2, 0xe00 ;  /* 0x00000e0000027802 */ /* 0x000fce0000000f00 */
[----:B------:R-:W-:Y:S05]  /*0df0*/  CALL.REL.NOINC `($__internal_0_$__cuda_sm3x_div_rn_noftz_f32_slowpath) ;  /* 0x0000000c007c7944 */ /* 0x000fea0003c00000 */
.L_x_9:
[----:B------:R-:W-:Y:S05]  /*0e00*/  BSYNC.RECONVERGENT B2 ;  /* 0x0000000000027941 */ /* 0x000fea0003800200 */
.L_x_8:
        /* <DEDUP_REMOVED lines=14> */
[----:B------:R-:W-:-:S07]  /*0ef0*/  MOV R7, R9 ;  /* 0x0000000900077202 */ /* 0x000fce0000000f00 */
.L_x_11:
[----:B------:R-:W-:Y:S05]  /*0f00*/  BSYNC.RECONVERGENT B2 ;  /* 0x0000000000027941 */ /* 0x000fea0003800200 */
.L_x_10:
        /* <DEDUP_REMOVED lines=14> */
.L_x_13:
[----:B------:R-:W-:Y:S05]  /*0ff0*/  BSYNC.RECONVERGENT B2 ;  /* 0x0000000000027941 */ /* 0x000fea0003800200 */
.L_x_12:
        /* <DEDUP_REMOVED lines=15> */
.L_x_15:
[----:B------:R-:W-:Y:S05]  /*10f0*/  BSYNC.RECONVERGENT B2 ;  /* 0x0000000000027941 */ /* 0x000fea0003800200 */
.L_x_14:
        /* <DEDUP_REMOVED lines=14> */
.L_x_17:
[----:B------:R-:W-:Y:S05]  /*11e0*/  BSYNC.RECONVERGENT B2 ;  /* 0x0000000000027941 */ /* 0x000fea0003800200 */
.L_x_16:
        /* <DEDUP_REMOVED lines=15> */
.L_x_19:
[----:B------:R-:W-:Y:S05]  /*12e0*/  BSYNC.RECONVERGENT B2 ;  /* 0x0000000000027941 */ /* 0x000fea0003800200 */
.L_x_18:
        /* <DEDUP_REMOVED lines=14> */
.L_x_21:
[----:B------:R-:W-:Y:S05]  /*13d0*/  BSYNC.RECONVERGENT B2 ;  /* 0x0000000000027941 */ /* 0x000fea0003800200 */
.L_x_20:
        /* <DEDUP_REMOVED lines=15> */
.L_x_23:
[----:B------:R-:W-:Y:S05]  /*14d0*/  BSYNC.RECONVERGENT B2 ;  /* 0x0000000000027941 */ /* 0x000fea0003800200 */
.L_x_22:
        /* <DEDUP_REMOVED lines=14> */
.L_x_25:
[----:B------:R-:W-:Y:S05]  /*15c0*/  BSYNC.RECONVERGENT B2 ;  /* 0x0000000000027941 */ /* 0x000fea0003800200 */
.L_x_24:
        /* <DEDUP_REMOVED lines=15> */
.L_x_27:
[----:B------:R-:W-:Y:S05]  /*16c0*/  BSYNC.RECONVERGENT B2 ;  /* 0x0000000000027941 */ /* 0x000fea0003800200 */
.L_x_26:
        /* <DEDUP_REMOVED lines=14> */
.L_x_29:
[----:B------:R-:W-:Y:S05]  /*17b0*/  BSYNC.RECONVERGENT B2 ;  /* 0x0000000000027941 */ /* 0x000fea0003800200 */
.L_x_28:
        /* <DEDUP_REMOVED lines=15> */
.L_x_31:
[----:B------:R-:W-:Y:S05]  /*18b0*/  BSYNC.RECONVERGENT B2 ;  /* 0x0000000000027941 */ /* 0x000fea0003800200 */
.L_x_30:
        /* <DEDUP_REMOVED lines=14> */
.L_x_33:
[----:B------:R-:W-:Y:S05]  /*19a0*/  BSYNC.RECONVERGENT B2 ;  /* 0x0000000000027941 */ /* 0x000fea0003800200 */
.L_x_32:
        /* <DEDUP_REMOVED lines=15> */
.L_x_35:
[----:B------:R-:W-:Y:S05]  /*1aa0*/  BSYNC.RECONVERGENT B2 ;  /* 0x0000000000027941 */ /* 0x000fea0003800200 */
.L_x_34:
        /* <DEDUP_REMOVED lines=14> */
.L_x_37:
[----:B------:R-:W-:Y:S05]  /*1b90*/  BSYNC.RECONVERGENT B2 ;  /* 0x0000000000027941 */ /* 0x000fea0003800200 */
.L_x_36:
[----:B------:R0:W-:Y:S01]  /*1ba0*/  STG.E desc[UR6][R4.64+0x1c], R9 ;  /* 0x00001c0904007986 */ /* 0x0001e2000c101906 */
[----:B------:R-:W-:-:S04]  /*1bb0*/  IADD3 R0, P0, PT, R4, 0x40, RZ ;  /* 0x0000004004007810 */ /* 0x000fc80007f1e0ff */
[----:B------:R-:W-:Y:S01]  /*1bc0*/  IADD3.X R7, PT, PT, RZ, R5, RZ, P0, !PT ;  /* 0x00000005ff077210 */ /* 0x000fe200007fe4ff */
[----:B------:R-:W-:Y:S08]  /*1bd0*/  BRA.U UP0, `(.L_x_38) ;  /* 0xfffffff100087547 */ /* 0x000ff0000b83ffff */
[----:B------:R-:W-:Y:S05]  /*1be0*/  EXIT ;  /* 0x000000000000794d */ /* 0x000fea0003800000 */
        .weak           $__internal_0_$__cuda_sm3x_div_rn_noftz_f32_slowpath
        .type           $__internal_0_$__cuda_sm3x_div_rn_noftz_f32_slowpath,@function
        .size           $__internal_0_$__cuda_sm3x_div_rn_noftz_f32_slowpath,(.L_x_106 - $__internal_0_$__cuda_sm3x_div_rn_noftz_f32_slowpath)
$__internal_0_$__cuda_sm3x_div_rn_noftz_f32_slowpath:
[----:B------:R-:W-:Y:S01]  /*1bf0*/  SHF.R.U32.HI R7, RZ, 0x17, R3 ;  /* 0x00000017ff077819 */ /* 0x000fe20000011603 */
[----:B------:R-:W-:Y:S01]  /*1c00*/  BSSY.RECONVERGENT B0, `(.L_x_39) ;  /* 0x0000063000007945 */ /* 0x000fe20003800200 */
[----:B------:R-:W-:Y:S02]  /*1c10*/  SHF.R.U32.HI R6, RZ, 0x17, R0 ;  /* 0x00000017ff067819 */ /* 0x000fe40000011600 */
[----:B------:R-:W-:Y:S02]  /*1c20*/  LOP3.LUT R12, R7, 0xff, RZ, 0xc0, !PT ;  /* 0x000000ff070c7812 */ /* 0x000fe400078ec0ff */
[----:B------:R-:W-:Y:S02]  /*1c30*/  LOP3.LUT R10, R6, 0xff, RZ, 0xc0, !PT ;  /* 0x000000ff060a7812 */ /* 0x000fe400078ec0ff */
[----:B------:R-:W-:Y:S02]  /*1c40*/  IADD3 R9, PT, PT, R12, -0x1, RZ ;  /* 0xffffffff0c097810 */ /* 0x000fe40007ffe0ff */
[----:B------:R-:W-:-:S02]  /*1c50*/  IADD3 R8, PT, PT, R10, -0x1, RZ ;  /* 0xffffffff0a087810 */ /* 0x000fc40007ffe0ff */
[----:B------:R-:W-:Y:S02]  /*1c60*/  ISETP.GT.U32.AND P0, PT, R9, 0xfd, PT ;  /* 0x000000fd0900780c */ /* 0x000fe40003f04070 */
[----:B------:R-:W-:Y:S02]  /*1c70*/  MOV R7, R3 ;  /* 0x0000000300077202 */ /* 0x000fe40000000f00 */
[----:B------:R-:W-:-:S13]  /*1c80*/  ISETP.GT.U32.OR P0, PT, R8, 0xfd, P0 ;  /* 0x000000fd0800780c */ /* 0x000fda0000704470 */
[----:B------:R-:W-:Y:S01]  /*1c90*/  @!P0 MOV R6, RZ ;  /* 0x000000ff00068202 */ /* 0x000fe20000000f00 */
[----:B------:R-:W-:Y:S06]  /*1ca0*/  @!P0 BRA `(.L_x_40) ;  /* 0x00000000005c8947 */ /* 0x000fec0003800000 */
[----:B------:R-:W-:Y:S02]  /*1cb0*/  FSETP.GTU.FTZ.AND P0, PT, |R0|, +INF , PT ;  /* 0x7f8000000000780b */ /* 0x000fe40003f1c200 */
[----:B------:R-:W-:-:S04]  /*1cc0*/  FSETP.GTU.FTZ.AND P1, PT, |R3|, +INF , PT ;  /* 0x7f8000000300780b */ /* 0x000fc80003f3c200 */
[----:B------:R-:W-:-:S13]  /*1cd0*/  PLOP3.LUT P0, PT, P0, P1, PT, 0xf8, 0x8f ;  /* 0x00000000008f781c */ /* 0x000fda0000703f70 */
[----:B------:R-:W-:Y:S05]  /*1ce0*/  @P0 BRA `(.L_x_41) ;  /* 0x00000004004c0947 */ /* 0x000fea0003800000 */
[----:B------:R-:W-:-:S13]  /*1cf0*/  LOP3.LUT P0, RZ, R7, 0x7fffffff, R0, 0xc8, !PT ;  /* 0x7fffffff07ff7812 */ /* 0x000fda000780c800 */
[----:B------:R-:W-:Y:S05]  /*1d00*/  @!P0 BRA `(.L_x_42) ;  /* 0x00000004003c8947 */ /* 0x000fea0003800000 */
[C---:B------:R-:W-:Y:S02]  /*1d10*/  FSETP.NEU.FTZ.AND P2, PT, |R0|.reuse, +INF , PT ;  /* 0x7f8000000000780b */ /* 0x040fe40003f5d200 */
[----:B------:R-:W-:Y:S02]  /*1d20*/  FSETP.NEU.FTZ.AND P1, PT, |R3|, +INF , PT ;  /* 0x7f8000000300780b */ /* 0x000fe40003f3d200 */
[----:B------:R-:W-:-:S11]  /*1d30*/  FSETP.NEU.FTZ.AND P0, PT, |R0|, +INF , PT ;  /* 0x7f8000000000780b */ /* 0x000fd60003f1d200 */
[----:B------:R-:W-:Y:S05]  /*1d40*/  @!P1 BRA !P2, `(.L_x_42) ;  /* 0x00000004002c9947 */ /* 0x000fea0005000000 */
[----:B------:R-:W-:-:S04]  /*1d50*/  LOP3.LUT P2, RZ, R0, 0x7fffffff, RZ, 0xc0, !PT ;  /* 0x7fffffff00ff7812 */ /* 0x000fc8000784c0ff */
[----:B------:R-:W-:-:S13]  /*1d60*/  PLOP3.LUT P1, PT, P1, P2, PT, 0x2f, 0xf2 ;  /* 0x0000000000f2781c */ /* 0x000fda0000f24577 */
[----:B------:R-:W-:Y:S05]  /*1d70*/  @P1 BRA `(.L_x_43) ;  /* 0x0000000400181947 */ /* 0x000fea0003800000 */
[----:B------:R-:W-:-:S04]  /*1d80*/  LOP3.LUT P1, RZ, R7, 0x7fffffff, RZ, 0xc0, !PT ;  /* 0x7fffffff07ff7812 */ /* 0x000fc8000782c0ff */
[----:B------:R-:W-:-:S13]  /*1d90*/  PLOP3.LUT P0, PT, P0, P1, PT, 0x2f, 0xf2 ;  /* 0x0000000000f2781c */ /* 0x000fda0000702577 */
[----:B------:R-:W-:Y:S05]  /*1da0*/  @P0 BRA `(.L_x_44) ;  /* 0x0000000400000947 */ /* 0x000fea0003800000 */
[----:B------:R-:W-:Y:S02]  /*1db0*/  ISETP.GE.AND P0, PT, R8, RZ, PT ;  /* 0x000000ff0800720c */ /* 0x000fe40003f06270 */
[----:B------:R-:W-:-:S11]  /*1dc0*/  ISETP.GE.AND P1, PT, R9, RZ, PT ;  /* 0x000000ff0900720c */ /* 0x000fd60003f26270 */
[----:B------:R-:W-:Y:S01]  /*1dd0*/  @P0 MOV R6, RZ ;  /* 0x000000ff00060202 */ /* 0x000fe20000000f00 */
[----:B------:R-:W-:Y:S01]  /*1de0*/  @!P0 FFMA R0, R0, 1.84467440737095516160e+19, RZ ;  /* 0x5f80000000008823 */ /* 0x000fe200000000ff */
[----:B------:R-:W-:Y:S01]  /*1df0*/  @!P0 MOV R6, 0xffffffc0 ;  /* 0xffffffc000068802 */ /* 0x000fe20000000f00 */
[----:B------:R-:W-:-:S03]  /*1e00*/  @!P1 FFMA R7, R3, 1.84467440737095516160e+19, RZ ;  /* 0x5f80000003079823 */ /* 0x000fc600000000ff */
[----:B------:R-:W-:-:S07]  /*1e10*/  @!P1 IADD3 R6, PT, PT, R6, 0x40, RZ ;  /* 0x0000004006069810 */ /* 0x000fce0007ffe0ff */
.L_x_40:
[----:B------:R-:W-:Y:S01]  /*1e20*/  LEA R8, R12, 0xc0800000, 0x17 ;  /* 0xc08000000c087811 */ /* 0x000fe200078eb8ff */
[----:B------:R-:W-:Y:S03]  /*1e30*/  BSSY.RECONVERGENT B1, `(.L_x_45) ;  /* 0x0000036000017945 */ /* 0x000fe60003800200 */
[----:B------:R-:W-:Y:S02]  /*1e40*/  IADD3 R8, PT, PT, -R8, R7, RZ ;  /* 0x0000000708087210 */ /* 0x000fe40007ffe1ff */
[----:B------:R-:W-:Y:S02]  /*1e50*/  IADD3 R7, PT, PT, R10, -0x7f, RZ ;  /* 0xffffff810a077810 */ /* 0x000fe40007ffe0ff */
[----:B------:R-:W0:Y:S01]  /*1e60*/  MUFU.RCP R9, R8 ;  /* 0x0000000800097308 */ /* 0x000e220000001000 */
[----:B------:R-:W-:Y:S02]  /*1e70*/  FADD.FTZ R11, -R8, -RZ ;  /* 0x800000ff080b7221 */ /* 0x000fe40000010100 */
[----:B------:R-:W-:-:S02]  /*1e80*/  IMAD R0, R7, -0x800000, R0 ;  /* 0xff80000007007824 */ /* 0x000fc400078e0200 */
[----:B0-----:R-:W-:-:S04]  /*1e90*/  FFMA R10, R9, R11, 1 ;  /* 0x3f800000090a7423 */ /* 0x001fc8000000000b */
[----:B------:R-:W-:-:S04]  /*1ea0*/  FFMA R14, R9, R10, R9 ;  /* 0x0000000a090e7223 */ /* 0x000fc80000000009 */
[----:B------:R-:W-:-:S04]  /*1eb0*/  FFMA R9, R0, R14, RZ ;  /* 0x0000000e00097223 */ /* 0x000fc800000000ff */
[----:B------:R-:W-:-:S04]  /*1ec0*/  FFMA R10, R11, R9, R0 ;  /* 0x000000090b0a7223 */ /* 0x000fc80000000000 */
[----:B------:R-:W-:Y:S01]  /*1ed0*/  FFMA R13, R14, R10, R9 ;  /* 0x0000000a0e0d7223 */ /* 0x000fe20000000009 */
[----:B------:R-:W-:-:S03]  /*1ee0*/  IADD3 R9, PT, PT, R7, 0x7f, -R12 ;  /* 0x0000007f07097810 */ /* 0x000fc60007ffe80c */
[----:B------:R-:W-:Y:S01]  /*1ef0*/  FFMA R10, R11, R13, R0 ;  /* 0x0000000d0b0a7223 */ /* 0x000fe20000000000 */
[----:B------:R-:W-:-:S03]  /*1f00*/  IADD3 R9, PT, PT, R9, R6, RZ ;  /* 0x0000000609097210 */ /* 0x000fc60007ffe0ff */
[----:B------:R-:W-:-:S05]  /*1f10*/  FFMA R0, R14, R10, R13 ;  /* 0x0000000a0e007223 */ /* 0x000fca000000000d */
[----:B------:R-:W-:-:S04]  /*1f20*/  SHF.R.U32.HI R7, RZ, 0x17, R0 ;  /* 0x00000017ff077819 */ /* 0x000fc80000011600 */
[----:B------:R-:W-:-:S04]  /*1f30*/  LOP3.LUT R7, R7, 0xff, RZ, 0xc0, !PT ;  /* 0x000000ff07077812 */ /* 0x000fc800078ec0ff */
[----:B------:R-:W-:-:S04]  /*1f40*/  IADD3 R11, PT, PT, R7, R9, RZ ;  /* 0x00000009070b7210 */ /* 0x000fc80007ffe0ff */
[----:B------:R-:W-:-:S04]  /*1f50*/  IADD3 R6, PT, PT, R11, -0x1, RZ ;  /* 0xffffffff0b067810 */ /* 0x000fc80007ffe0ff */
[----:B------:R-:W-:-:S13]  /*1f60*/  ISETP.GE.U32.AND P0, PT, R6, 0xfe, PT ;  /* 0x000000fe0600780c */ /* 0x000fda0003f06070 */
[----:B------:R-:W-:Y:S05]  /*1f70*/  @!P0 BRA `(.L_x_46) ;  /* 0x0000000000808947 */ /* 0x000fea0003800000 */
[----:B------:R-:W-:-:S13]  /*1f80*/  ISETP.GT.AND P0, PT, R11, 0xfe, PT ;  /* 0x000000fe0b00780c */ /* 0x000fda0003f04270 */
[----:B------:R-:W-:Y:S05]  /*1f90*/  @P0 BRA `(.L_x_47) ;  /* 0x00000000006c0947 */ /* 0x000fea0003800000 */
[----:B------:R-:W-:-:S13]  /*1fa0*/  ISETP.GE.AND P0, PT, R11, 0x1, PT ;  /* 0x000000010b00780c */ /* 0x000fda0003f06270 */
[----:B------:R-:W-:Y:S05]  /*1fb0*/  @P0 BRA `(.L_x_48) ;  /* 0x0000000000740947 */ /* 0x000fea0003800000 */
[----:B------:R-:W-:Y:S02]  /*1fc0*/  ISETP.GE.AND P0, PT, R11, -0x18, PT ;  /* 0xffffffe80b00780c */ /* 0x000fe40003f06270 */
[----:B------:R-:W-:-:S11]  /*1fd0*/  LOP3.LUT R0, R0, 0x80000000, RZ, 0xc0, !PT ;  /* 0x8000000000007812 */ /* 0x000fd600078ec0ff */
[----:B------:R-:W-:Y:S05]  /*1fe0*/  @!P0 BRA `(.L_x_48) ;  /* 0x0000000000688947 */ /* 0x000fea0003800000 */
[CCC-:B------:R-:W-:Y:S01]  /*1ff0*/  FFMA.RZ R6, R14.reuse, R10.reuse, R13.reuse ;  /* 0x0000000a0e067223 */ /* 0x1c0fe2000000c00d */
[C---:B------:R-:W-:Y:S01]  /*2000*/  IADD3 R9, PT, PT, R11.reuse, 0x20, RZ ;  /* 0x000000200b097810 */ /* 0x040fe20007ffe0ff */
[-CC-:B------:R-:W-:Y:S01]  /*2010*/  FFMA.RM R7, R14, R10.reuse, R13.reuse ;  /* 0x0000000a0e077223 */ /* 0x180fe2000000400d */
[C---:B------:R-:W-:Y:S02]  /*2020*/  ISETP.NE.AND P2, PT, R11.reuse, RZ, PT ;  /* 0x000000ff0b00720c */ /* 0x040fe40003f45270 */
[----:B------:R-:W-:Y:S01]  /*2030*/  LOP3.LUT R8, R6, 0x7fffff, RZ, 0xc0, !PT ;  /* 0x007fffff06087812 */ /* 0x000fe200078ec0ff */
[----:B------:R-:W-:Y:S01]  /*2040*/  FFMA.RP R6, R14, R10, R13 ;  /* 0x0000000a0e067223 */ /* 0x000fe2000000800d */
[C---:B------:R-:W-:Y:S02]  /*2050*/  ISETP.NE.AND P1, PT, R11.reuse, RZ, PT ;  /* 0x000000ff0b00720c */ /* 0x040fe40003f25270 */
[----:B------:R-:W-:Y:S02]  /*2060*/  LOP3.LUT R8, R8, 0x800000, RZ, 0xfc, !PT ;  /* 0x0080000008087812 */ /* 0x000fe400078efcff */
[----:B------:R-:W-:-:S02]  /*2070*/  IADD3 R10, PT, PT, -R11, RZ, RZ ;  /* 0x000000ff0b0a7210 */ /* 0x000fc40007ffe1ff */
[----:B------:R-:W-:Y:S02]  /*2080*/  SHF.L.U32 R9, R8, R9, RZ ;  /* 0x0000000908097219 */ /* 0x000fe400000006ff */
[----:B------:R-:W-:Y:S02]  /*2090*/  FSETP.NEU.FTZ.AND P0, PT, R6, R7, PT ;  /* 0x000000070600720b */ /* 0x000fe40003f1d000 */
[----:B------:R-:W-:Y:S02]  /*20a0*/  SEL R7, R10, RZ, P2 ;  /* 0x000000ff0a077207 */ /* 0x000fe40001000000 */
[----:B------:R-:W-:Y:S02]  /*20b0*/  ISETP.NE.AND P1, PT, R9, RZ, P1 ;  /* 0x000000ff0900720c */ /* 0x000fe40000f25270 */
[----:B------:R-:W-:Y:S02]  /*20c0*/  SHF.R.U32.HI R7, RZ, R7, R8 ;  /* 0x00000007ff077219 */ /* 0x000fe40000011608 */
[----:B------:R-:W-:-:S02]  /*20d0*/  PLOP3.LUT P0, PT, P0, P1, PT, 0xf8, 0x8f ;  /* 0x00000000008f781c */ /* 0x000fc40000703f70 */
[----:B------:R-:W-:Y:S02]  /*20e0*/  SHF.R.U32.HI R9, RZ, 0x1, R7 ;  /* 0x00000001ff097819 */ /* 0x000fe40000011607 */
[----:B------:R-:W-:-:S04]  /*20f0*/  SEL R6, RZ, 0x1, !P0 ;  /* 0x00000001ff067807 */ /* 0x000fc80004000000 */
[----:B------:R-:W-:-:S04]  /*2100*/  LOP3.LUT R6, R6, 0x1, R9, 0xf8, !PT ;  /* 0x0000000106067812 */ /* 0x000fc800078ef809 */
[----:B------:R-:W-:-:S04]  /*2110*/  LOP3.LUT R6, R6, R7, RZ, 0xc0, !PT ;  /* 0x0000000706067212 */ /* 0x000fc800078ec0ff */
[----:B------:R-:W-:-:S04]  /*2120*/  IADD3 R9, PT, PT, R9, R6, RZ ;  /* 0x0000000609097210 */ /* 0x000fc80007ffe0ff */
[----:B------:R-:W-:Y:S01]  /*2130*/  LOP3.LUT R0, R9, R0, RZ, 0xfc, !PT ;  /* 0x0000000009007212 */ /* 0x000fe200078efcff */
[----:B------:R-:W-:Y:S06]  /*2140*/  BRA `(.L_x_48) ;  /* 0x0000000000107947 */ /* 0x000fec0003800000 */
.L_x_47:
[----:B------:R-:W-:-:S04]  /*2150*/  LOP3.LUT R0, R0, 0x80000000, RZ, 0xc0, !PT ;  /* 0x8000000000007812 */ /* 0x000fc800078ec0ff */
[----:B------:R-:W-:Y:S01]  /*2160*/  LOP3.LUT R0, R0, 0x7f800000, RZ, 0xfc, !PT ;  /* 0x7f80000000007812 */ /* 0x000fe200078efcff */
[----:B------:R-:W-:Y:S06]  /*2170*/  BRA `(.L_x_48) ;  /* 0x0000000000047947 */ /* 0x000fec0003800000 */
.L_x_46:
[----:B------:R-:W-:-:S07]  /*2180*/  LEA R0, R9, R0, 0x17 ;  /* 0x0000000009007211 */ /* 0x000fce00078eb8ff */
.L_x_48:
[----:B------:R-:W-:Y:S05]  /*2190*/  BSYNC.RECONVERGENT B1 ;  /* 0x0000000000017941 */ /* 0x000fea0003800200 */
.L_x_45:
[----:B------:R-:W-:Y:S05]  /*21a0*/  BRA `(.L_x_49) ;  /* 0x0000000000207947 */ /* 0x000fea0003800000 */
.L_x_44:
[----:B------:R-:W-:-:S04]  /*21b0*/  LOP3.LUT R0, R7, 0x80000000, R0, 0x48, !PT ;  /* 0x8000000007007812 */ /* 0x000fc800078e4800 */
[----:B------:R-:W-:Y:S01]  /*21c0*/  LOP3.LUT R0, R0, 0x7f800000, RZ, 0xfc, !PT ;  /* 0x7f80000000007812 */ /* 0x000fe200078efcff */
[----:B------:R-:W-:Y:S06]  /*21d0*/  BRA `(.L_x_49) ;  /* 0x0000000000147947 */ /* 0x000fec0003800000 */
.L_x_43:
[----:B------:R-:W-:Y:S01]  /*21e0*/  LOP3.LUT R0, R7, 0x80000000, R0, 0x48, !PT ;  /* 0x8000000007007812 */ /* 0x000fe200078e4800 */
[----:B------:R-:W-:Y:S06]  /*21f0*/  BRA `(.L_x_49) ;  /* 0x00000000000c7947 */ /* 0x000fec0003800000 */
.L_x_42:
[----:B------:R-:W0:Y:S01]  /*2200*/  MUFU.RSQ R0, -QNAN ;  /* 0xffc0000000007908 */ /* 0x000e220000001400 */
[----:B------:R-:W-:Y:S05]  /*2210*/  BRA `(.L_x_49) ;  /* 0x0000000000047947 */ /* 0x000fea0003800000 */
.L_x_41:
[----:B------:R-:W-:-:S07]  /*2220*/  FADD.FTZ R0, R0, R3 ;  /* 0x0000000300007221 */ /* 0x000fce0000010000 */
.L_x_49:
[----:B------:R-:W-:Y:S05]  /*2230*/  BSYNC.RECONVERGENT B0 ;  /* 0x0000000000007941 */ /* 0x000fea0003800200 */
.L_x_39:
[----:B------:R-:W-:Y:S01]  /*2240*/  HFMA2 R7, -RZ, RZ, 0, 0 ;  /* 0x00000000ff077431 */ /* 0x000fe200000001ff */
[----:B------:R-:W-:Y:S02]  /*2250*/  MOV R6, R2 ;  /* 0x0000000200067202 */ /* 0x000fe40000000f00 */
[----:B0-----:R-:W-:Y:S02]  /*2260*/  MOV R9, R0 ;  /* 0x0000000000097202 */ /* 0x001fe40000000f00 */
[----:B------:R-:W-:Y:S05]  /*2270*/  RET.REL.NODEC R6 `(_Z14shared_softmaxPfS_) ;  /* 0xffffffdc06607950 */ /* 0x000fea0003c3ffff */
.L_x_50:
        /* <DEDUP_REMOVED lines=16> */
.L_x_106:


//--------------------- .text._Z21shared_compute_scoresPfS_S_ --------------------------
	.section	.text._Z21shared_compute_scoresPfS_S_,"ax",@progbits
	.align	128
        .global         _Z21shared_compute_scoresPfS_S_
        .type           _Z21shared_compute_scoresPfS_S_,@function
        .size           _Z21shared_compute_scoresPfS_S_,(.L_x_110 - _Z21shared_compute_scoresPfS_S_)
        .other          _Z21shared_compute_scoresPfS_S_,@"STO_CUDA_ENTRY STV_DEFAULT"
_Z21shared_compute_scoresPfS_S_:
.text._Z21shared_compute_scoresPfS_S_:
        /* <DEDUP_REMOVED lines=30> */
.L_x_53:
        /* <DEDUP_REMOVED lines=88> */
.L_x_52:
[----:B------:R-:W-:Y:S05]  /*0760*/  BSYNC.RECONVERGENT B0 ;  /* 0x0000000000007941 */ /* 0x000fea0003800200 */
.L_x_51:
[----:B------:R-:W-:Y:S01]  /*0770*/  BAR.SYNC.DEFER_BLOCKING 0x0 ;  /* 0x0000000000007b1d */ /* 0x000fe20000010000 */
[----:B------:R-:W-:Y:S01]  /*0780*/  IADD3 R0, PT, PT, R0, 0x20, RZ ;  /* 0x0000002000007810 */ /* 0x000fe20007ffe0ff */
[----:B------:R-:W-:Y:S01]  /*0790*/  UIADD3 UR4, UPT, UPT, UR4, 0x20, URZ ;  /* 0x0000002004047890 */ /* 0x000fe2000fffe0ff */
[----:B------:R-:W-:-:S03]  /*07a0*/  IADD3 R2, PT, PT, R2, 0x8000, RZ ;  /* 0x0000800002027810 */ /* 0x000fc60007ffe0ff */
[----:B------:R-:W-:Y:S08]  /*07b0*/  BRA.U UP0, `(.L_x_53) ;  /* 0xfffffff900887547 */ /* 0x000ff0000b83ffff */
[----:B------:R-:W-:Y:S05]  /*07c0*/  @P1 EXIT ;  /* 0x000000000000194d */ /* 0x000fea0003800000 */
[----:B0-----:R-:W0:Y:S01]  /*07d0*/  LDC.64 R2, c[0x0][0x390] ;  /* 0x0000e400ff027b82 */ /* 0x001e220000000a00 */
[----:B------:R-:W-:Y:S01]  /*07e0*/  LEA R17, R17, R18, 0xa ;  /* 0x0000001211117211 */ /* 0x000fe200078e50ff */
[----:B------:R-:W-:-:S04]  /*07f0*/  FMUL R23, R23, 0.03125 ;  /* 0x3d00000017177820 */ /* 0x000fc80000400000 */
[----:B0-----:R-:W-:-:S05]  /*0800*/  IMAD.WIDE.U32 R2, R17, 0x4, R2 ;  /* 0x0000000411027825 */ /* 0x001fca00078e0002 */
[----:B------:R-:W-:Y:S01]  /*0810*/  STG.E desc[UR8][R2.64], R23 ;  /* 0x0000001702007986 */ /* 0x000fe2000c101908 */
[----:B------:R-:W-:Y:S05]  /*0820*/  EXIT ;  /* 0x000000000000794d */ /* 0x000fea0003800000 */
.L_x_54:
        /* <DEDUP_REMOVED lines=13> */
.L_x_110:


//--------------------- .text._Z19computeOutputKernelPfS_S_ --------------------------
	.section	.text._Z19computeOutputKernelPfS_S_,"ax",@progbits
	.align	128
        .global         _Z19computeOutputKernelPfS_S_
        .type           _Z19computeOutputKernelPfS_S_,@function
        .size           _Z19computeOutputKernelPfS_S_,(.L_x_111 - _Z19computeOutputKernelPfS_S_)
        .other          _Z19computeOutputKernelPfS_S_,@"STO_CUDA_ENTRY STV_DEFAULT"
_Z19computeOutputKernelPfS_S_:
.text._Z19computeOutputKernelPfS_S_:
[----:B------:R-:W-:Y:S01]  /*0000*/  LDC R1, c[0x0][0x37c] ;  /* 0x0000df00ff017b82 */ /* 0x000fe20000000800 */
[----:B------:R-:W0:Y:S07]  /*0010*/  S2R R3, SR_TID.X ;  /* 0x0000000000037919 */ /* 0x000e2e0000002100 */
[----:B------:R-:W1:Y:S01]  /*0020*/  LDC R7, c[0x0][0x364] ;  /* 0x0000d900ff077b82 */ /* 0x000e620000000800 */
[----:B------:R-:W1:Y:S07]  /*0030*/  S2R R2, SR_TID.Y ;  /* 0x0000000000027919 */ /* 0x000e6e0000002200 */
[----:B------:R-:W0:Y:S08]  /*0040*/  S2UR UR5, SR_CTAID.X ;  /* 0x00000000000579c3 */ /* 0x000e300000002500 */
[----:B------:R-:W0:Y:S08]  /*0050*/  LDC R0, c[0x0][0x360] ;  /* 0x0000d800ff007b82 */ /* 0x000e300000000800 */
[----:B------:R-:W1:Y:S01]  /*0060*/  S2UR UR4, SR_CTAID.Y ;  /* 0x00000000000479c3 */ /* 0x000e620000002600 */
[----:B0-----:R-:W-:-:S05]  /*0070*/  IMAD R0, R0, UR5, R3 ;  /* 0x0000000500007c24 */ /* 0x001fca000f8e0203 */
[----:B------:R-:W-:Y:S01]  /*0080*/  ISETP.GT.AND P0, PT, R0, 0x3ff, PT ;  /* 0x000003ff0000780c */ /* 0x000fe20003f04270 */
[----:B-1----:R-:W-:-:S05]  /*0090*/  IMAD R7, R7, UR4, R2 ;  /* 0x0000000407077c24 */ /* 0x002fca000f8e0202 */
[----:B------:R-:W-:-:S13]  /*00a0*/  ISETP.GT.U32.OR P0, PT, R7, 0x3ff, P0 ;  /* 0x000003ff0700780c */ /* 0x000fda0000704470 */
[----:B------:R-:W-:Y:S05]  /*00b0*/  @P0 EXIT ;  /* 0x000000000000094d */ /* 0x000fea0003800000 */
[----:B------:R-:W0:Y:S01]  /*00c0*/  LDC.64 R2, c[0x0][0x380] ;  /* 0x0000e000ff027b82 */ /* 0x000e220000000a00 */
[----:B------:R-:W1:Y:S01]  /*00d0*/  LDCU.64 UR6, c[0x0][0x388] ;  /* 0x00007100ff0677ac */ /* 0x000e620008000a00 */
[----:B------:R-:W-:Y:S01]  /*00e0*/  SHF.L.U32 R7, R7, 0xa, RZ ;  /* 0x0000000a07077819 */ /* 0x000fe200000006ff */
[----:B------:R-:W-:Y:S01]  /*00f0*/  HFMA2 R14, -RZ, RZ, 0, 0 ;  /* 0x00000000ff0e7431 */ /* 0x000fe200000001ff */
[----:B------:R-:W-:Y:S01]  /*0100*/  MOV R6, R0 ;  /* 0x0000000000067202 */ /* 0x000fe20000000f00 */
[----:B------:R-:W2:Y:S01]  /*0110*/  LDCU.64 UR8, c[0x0][0x358] ;  /* 0x00006b00ff0877ac */ /* 0x000ea20008000a00 */
[----:B------:R-:W-:Y:S01]  /*0120*/  UMOV UR4, URZ ;  /* 0x000000ff00047c82 */ /* 0x000fe20008000000 */
[----:B-1----:R-:W-:-:S04]  /*0130*/  UIADD3 UR5, UP0, UPT, UR6, 0x8000, URZ ;  /* 0x0000800006057890 */ /* 0x002fc8000ff1e0ff */
[----:B------:R-:W-:Y:S01]  /*0140*/  UIADD3.X UR6, UPT, UPT, URZ, UR7, URZ, UP0, !UPT ;  /* 0x00000007ff067290 */ /* 0x000fe200087fe4ff */
[----:B0-----:R-:W-:-:S03]  /*0150*/  IMAD.WIDE.U32 R2, R7, 0x4, R2 ;  /* 0x0000000407027825 */ /* 0x001fc600078e0002 */
[----:B------:R-:W-:-:S04]  /*0160*/  IADD3 R4, P0, PT, R2, 0x20, RZ ;  /* 0x0000002002047810 */ /* 0x000fc80007f1e0ff */
[----:B--2---:R-:W-:-:S09]  /*0170*/  IADD3.X R5, PT, PT, RZ, R3, RZ, P0, !PT ;  /* 0x00000003ff057210 */ /* 0x004fd200007fe4ff */
.L_x_55:
[----:B------:R-:W-:Y:S01]  /*0180*/  MOV R2, UR5 ;  /* 0x0000000500027c02 */ /* 0x000fe20008000f00 */
[----:B------:R-:W2:Y:S01]  /*0190*/  LDG.E R15, desc[UR8][R4.64+-0x20] ;  /* 0xffffe008040f7981 */ /* 0x000ea2000c1e1900 */
[----:B------:R-:W-:-:S03]  /*01a0*/  MOV R3, UR6 ;  /* 0x0000000600037c02 */ /* 0x000fc60008000f00 */
[----:B------:R-:W3:Y:S01]  /*01b0*/  LDG.E R24, desc[UR8][R4.64+-0x1c] ;  /* 0xffffe40804187981 */ /* 0x000ee2000c1e1900 */
[----:B------:R-:W-:-:S03]  /*01c0*/  IMAD.WIDE R2, R6, 0x4, R2 ;  /* 0x0000000406027825 */ /* 0x000fc600078e0202 */
[----:B------:R-:W4:Y:S04]  /*01d0*/  LDG.E R19, desc[UR8][R4.64+-0x18] ;  /* 0xffffe80804137981 */ /* 0x000f28000c1e1900 */
[----:B------:R-:W2:Y:S04]  /*01e0*/  LDG.E R16, desc[UR8][R2.64+-0x8000] ;  /* 0xff80000802107981 */ /* 0x000ea8000c1e1900 */
[----:B------:R-:W3:Y:S04]  /*01f0*/  LDG.E R25, desc[UR8][R2.64+-0x7000] ;  /* 0xff90000802197981 */ /* 0x000ee8000c1e1900 */
        /* <DEDUP_REMOVED lines=14> */
[----:B--2---:R-:W-:-:S03]  /*02e0*/  FFMA R15, R15, R16, R14 ;  /* 0x000000100f0f7223 */ /* 0x004fc6000000000e */
[----:B------:R-:W2:Y:S01]  /*02f0*/  LDG.E R16, desc[UR8][R4.64] ;  /* 0x0000000804107981 */ /* 0x000ea2000c1e1900 */
[----:B---3--:R-:W-:-:S03]  /*0300*/  FFMA R24, R24, R25, R15 ;  /* 0x0000001918187223 */ /* 0x008fc6000000000f */
[----:B------:R-:W3:Y:S01]  /*0310*/  LDG.E R14, desc[UR8][R4.64+0x4] ;  /* 0x00000408040e7981 */ /* 0x000ee2000c1e1900 */
[----:B----4-:R-:W-:-:S03]  /*0320*/  FFMA R25, R19, R18, R24 ;  /* 0x0000001213197223 */ /* 0x010fc60000000018 */
[----:B------:R-:W3:Y:S04]  /*0330*/  LDG.E R15, desc[UR8][R2.64+0x1000] ;  /* 0x00100008020f7981 */ /* 0x000ee8000c1e1900 */
[----:B------:R-:W4:Y:S01]  /*0340*/  LDG.E R18, desc[UR8][R4.64+0x8] ;  /* 0x0000080804127981 */ /* 0x000f22000c1e1900 */
[----:B-----5:R-:W-:-:S03]  /*0350*/  FFMA R25, R20, R21, R25 ;  /* 0x0000001514197223 */ /* 0x020fc60000000019 */
[----:B------:R-:W4:Y:S04]  /*0360*/  LDG.E R19, desc[UR8][R2.64+0x2000] ;  /* 0x0020000802137981 */ /* 0x000f28000c1e1900 */
[----:B------:R-:W5:Y:S01]  /*0370*/  LDG.E R20, desc[UR8][R4.64+0xc] ;  /* 0x00000c0804147981 */ /* 0x000f62000c1e1900 */
[----:B------:R-:W-:-:S03]  /*0380*/  FFMA R25, R22, R23, R25 ;  /* 0x0000001716197223 */ /* 0x000fc60000000019 */
[----:B------:R-:W5:Y:S04]  /*0390*/  LDG.E R21, desc[UR8][R2.64+0x3000] ;  /* 0x0030000802157981 */ /* 0x000f68000c1e1900 */
[----:B------:R-:W5:Y:S04]  /*03a0*/  LDG.E R22, desc[UR8][R4.64+0x10] ;  /* 0x0000100804167981 */ /* 0x000f68000c1e1900 */
[----:B------:R-:W5:Y:S01]  /*03b0*/  LDG.E R23, desc[UR8][R2.64+0x4000] ;  /* 0x0040000802177981 */ /* 0x000f62000c1e1900 */
[----:B------:R-:W-:-:S03]  /*03c0*/  FFMA R28, R12, R13, R25 ;  /* 0x0000000d0c1c7223 */ /* 0x000fc60000000019 */
[----:B------:R-:W5:Y:S04]  /*03d0*/  LDG.E R24, desc[UR8][R4.64+0x14] ;  /* 0x0000140804187981 */ /* 0x000f68000c1e1900 */
[----:B------:R-:W5:Y:S04]  /*03e0*/  LDG.E R25, desc[UR8][R2.64+0x5000] ;  /* 0x0050000802197981 */ /* 0x000f68000c1e1900 */
[----:B------:R0:W5:Y:S04]  /*03f0*/  LDG.E R13, desc[UR8][R4.64+0x18] ;  /* 0x00001808040d7981 */ /* 0x000168000c1e1900 */
[----:B------:R-:W5:Y:S01]  /*0400*/  LDG.E R12, desc[UR8][R2.64+0x6000] ;  /* 0x00600008020c7981 */ /* 0x000f62000c1e1900 */
[----:B------:R-:W-:-:S04]  /*0410*/  FFMA R9, R9, R8, R28 ;  /* 0x0000000809097223 */ /* 0x000fc8000000001c */
[----:B------:R-:W-:Y:S01]  /*0420*/  FFMA R9, R10, R11, R9 ;  /* 0x0000000b0a097223 */ /* 0x000fe20000000009 */
[----:B------:R-:W-:-:S04]  /*0430*/  UIADD3 UR4, UPT, UPT, UR4, 0x10, URZ ;  /* 0x0000001004047890 */ /* 0x000fc8000fffe0ff */
[----:B------:R-:W-:Y:S01]  /*0440*/  UISETP.NE.AND UP0, UPT, UR4, 0x400, UPT ;  /* 0x000004000400788c */ /* 0x000fe2000bf05270 */
[----:B0-----:R-:W-:Y:S02]  /*0450*/  IADD3 R4, P0, PT, R4, 0x40, RZ ;  /* 0x0000004004047810 */ /* 0x001fe40007f1e0ff */
[----:B------:R-:W-:Y:S02]  /*0460*/  IADD3 R6, PT, PT, R6, 0x4000, RZ ;  /* 0x0000400006067810 */ /* 0x000fe40007ffe0ff */
[----:B------:R-:W-:Y:S01]  /*0470*/  IADD3.X R5, PT, PT, RZ, R5, RZ, P0, !PT ;  /* 0x00000005ff057210 */ /* 0x000fe200007fe4ff */
[----:B--2---:R-:W-:-:S04]  /*0480*/  FFMA R9, R16, R17, R9 ;  /* 0x0000001110097223 */ /* 0x004fc80000000009 */
[----:B---3--:R-:W-:-:S04]  /*0490*/  FFMA R9, R14, R15, R9 ;  /* 0x0000000f0e097223 */ /* 0x008fc80000000009 */
[----:B----4-:R-:W-:-:S04]  /*04a0*/  FFMA R9, R18, R19, R9 ;  /* 0x0000001312097223 */ /* 0x010fc80000000009 */
[----:B-----5:R-:W-:-:S04]  /*04b0*/  FFMA R9, R20, R21, R9 ;  /* 0x0000001514097223 */ /* 0x020fc80000000009 */
[----:B------:R-:W-:-:S04]  /*04c0*/  FFMA R9, R22, R23, R9 ;  /* 0x0000001716097223 */ /* 0x000fc80000000009 */
[----:B------:R-:W-:-:S04]  /*04d0*/  FFMA R24, R24, R25, R9 ;  /* 0x0000001918187223 */ /* 0x000fc80000000009 */
[----:B------:R-:W-:-:S04]  /*04e0*/  FFMA R13, R13, R12, R24 ;  /* 0x0000000c0d0d7223 */ /* 0x000fc80000000018 */
[----:B------:R-:W-:Y:S01]  /*04f0*/  FFMA R14, R26, R27, R13 ;  /* 0x0000001b1a0e7223 */ /* 0x000fe2000000000d */
[----:B------:R-:W-:Y:S06]  /*0500*/  BRA.U UP0, `(.L_x_55) ;  /* 0xfffffffd001c7547 */ /* 0x000fec000b83ffff */
[----:B------:R-:W0:Y:S01]  /*0510*/  LDC.64 R2, c[0x0][0x390] ;  /* 0x0000e400ff027b82 */ /* 0x000e220000000a00 */
[----:B------:R-:W-:-:S05]  /*0520*/  IADD3 R7, PT, PT, R0, R7, RZ ;  /* 0x0000000700077210 */ /* 0x000fca0007ffe0ff */
[----:B0-----:R-:W-:-:S05]  /*0530*/  IMAD.WIDE R2, R7, 0x4, R2 ;  /* 0x0000000407027825 */ /* 0x001fca00078e0202 */
[----:B------:R-:W-:Y:S01]  /*0540*/  STG.E desc[UR8][R2.64], R14 ;  /* 0x0000000e02007986 */ /* 0x000fe2000c101908 */
[----:B------:R-:W-:Y:S05]  /*0550*/  EXIT ;  /* 0x000000000000794d */ /* 0x000fea0003800000 */
.L_x_56:
        /* <DEDUP_REMOVED lines=10> */
.L_x_111:


//--------------------- .text._Z18applySoftmaxKernelPfS_ --------------------------
	.section	.text._Z18applySoftmaxKernelPfS_,"ax",@progbits
	.align	128
        .global         _Z18applySoftmaxKernelPfS_
        .type           _Z18applySoftmaxKernelPfS_,@function
        .size           _Z18applySoftmaxKernelPfS_,(.L_x_107 - _Z18applySoftmaxKernelPfS_)
        .other          _Z18applySoftmaxKernelPfS_,@"STO_CUDA_ENTRY STV_DEFAULT"
_Z18applySoftmaxKernelPfS_:
.text._Z18applySoftmaxKernelPfS_:
        /* <DEDUP_REMOVED lines=15> */
.L_x_57:
        /* <DEDUP_REMOVED lines=63> */
.L_x_58:
        /* <DEDUP_REMOVED lines=114> */
.L_x_91:
        /* <DEDUP_REMOVED lines=15> */
[----:B------:R-:W-:Y:S05]  /*0cf0*/  CALL.REL.NOINC `($__internal_1_$__cuda_sm3x_div_rn_noftz_f32_slowpath) ;  /* 0x0000000c00bc7944 */ /* 0x000fea0003c00000 */
[----:B------:R-:W-:-:S07]  /*0d00*/  MOV R7, R9 ;  /* 0x0000000900077202 */ /* 0x000fce0000000f00 */
.L_x_60:
[----:B------:R-:W-:Y:S05]  /*0d10*/  BSYNC.RECONVERGENT B2 ;  /* 0x0000000000027941 */ /* 0x000fea0003800200 */
.L_x_59:
        /* <DEDUP_REMOVED lines=13> */
[----:B------:R-:W-:Y:S05]  /*0df0*/  CALL.REL.NOINC `($__internal_1_$__cuda_sm3x_div_rn_noftz_f32_slowpath) ;  /* 0x0000000c007c7944 */ /* 0x000fea0003c00000 */
.L_x_62:
[----:B------:R-:W-:Y:S05]  /*0e00*/  BSYNC.RECONVERGENT B2 ;  /* 0x0000000000027941 */ /* 0x000fea0003800200 */
.L_x_61:
        /* <DEDUP_REMOVED lines=14> */
[----:B------:R-:W-:-:S07]  /*0ef0*/  MOV R7, R9 ;  /* 0x0000000900077202 */ /* 0x000fce0000000f00 */
.L_x_64:
[----:B------:R-:W-:Y:S05]  /*0f00*/  BSYNC.RECONVERGENT B2 ;  /* 0x0000000000027941 */ /* 0x000fea0003800200 */
.L_x_63:
        /* <DEDUP_REMOVED lines=14> */
.L_x_66:
[----:B------:R-:W-:Y:S05]  /*0ff0*/  BSYNC.RECONVERGENT B2 ;  /* 0x0000000000027941 */ /* 0x000fea0003800200 */
.L_x_65:
        /* <DEDUP_REMOVED lines=15> */
.L_x_68:
[----:B------:R-:W-:Y:S05]  /*10f0*/  BSYNC.RECONVERGENT B2 ;  /* 0x0000000000027941 */ /* 0x000fea0003800200 */
.L_x_67:
        /* <DEDUP_REMOVED lines=14> */
.L_x_70:
[----:B------:R-:W-:Y:S05]  /*11e0*/  BSYNC.RECONVERGENT B2 ;  /* 0x0000000000027941 */ /* 0x000fea0003800200 */
.L_x_69:
        /* <DEDUP_REMOVED lines=15> */
.L_x_72:
[----:B------:R-:W-:Y:S05]  /*12e0*/  BSYNC.RECONVERGENT B2 ;  /* 0x0000000000027941 */ /* 0x000fea0003800200 */
.L_x_71:
        /* <DEDUP_REMOVED lines=14> */
.L_x_74:
[----:B------:R-:W-:Y:S05]  /*13d0*/  BSYNC.RECONVERGENT B2 ;  /* 0x0000000000027941 */ /* 0x000fea0003800200 */
.L_x_73:
        /* <DEDUP_REMOVED lines=15> */
.L_x_76:
[----:B------:R-:W-:Y:S05]  /*14d0*/  BSYNC.RECONVERGENT B2 ;  /* 0x0000000000027941 */ /* 0x000fea0003800200 */
.L_x_75:
        /* <DEDUP_REMOVED lines=14> */
.L_x_78:
[----:B------:R-:W-:Y:S05]  /*15c0*/  BSYNC.RECONVERGENT B2 ;  /* 0x0000000000027941 */ /* 0x000fea0003800200 */
.L_x_77:
        /* <DEDUP_REMOVED lines=15> */
.L_x_80:
[----:B------:R-:W-:Y:S05]  /*16c0*/  BSYNC.RECONVERGENT B2 ;  /* 0x0000000000027941 */ /* 0x000fea0003800200 */
.L_x_79:
        /* <DEDUP_REMOVED lines=14> */
.L_x_82:
[----:B------:R-:W-:Y:S05]  /*17b0*/  BSYNC.RECONVERGENT B2 ;  /* 0x0000000000027941 */ /* 0x000fea0003800200 */
.L_x_81:
        /* <DEDUP_REMOVED lines=15> */
.L_x_84:
[----:B------:R-:W-:Y:S05]  /*18b0*/  BSYNC.RECONVERGENT B2 ;  /* 0x0000000000027941 */ /* 0x000fea0003800200 */
.L_x_83:
        /* <DEDUP_REMOVED lines=14> */
.L_x_86:
[----:B------:R-:W-:Y:S05]  /*19a0*/  BSYNC.RECONVERGENT B2 ;  /* 0x0000000000027941 */ /* 0x000fea0003800200 */
.L_x_85:
        /* <DEDUP_REMOVED lines=15> */
.L_x_88:
[----:B------:R-:W-:Y:S05]  /*1aa0*/  BSYNC.RECONVERGENT B2 ;  /* 0x0000000000027941 */ /* 0x000fea0003800200 */
.L_x_87:
        /* <DEDUP_REMOVED lines=14> */
.L_x_90:
[----:B------:R-:W-:Y:S05]  /*1b90*/  BSYNC.RECONVERGENT B2 ;  /* 0x0000000000027941 */ /* 0x000fea0003800200 */
.L_x_89:
[----:B------:R0:W-:Y:S01]  /*1ba0*/  STG.E desc[UR6][R4.64+0x1c], R9 ;  /* 0x00001c0904007986 */ /* 0x0001e2000c101906 */
[----:B------:R-:W-:-:S04]  /*1bb0*/  IADD3 R0, P0, PT, R4, 0x40, RZ ;  /* 0x0000004004007810 */ /* 0x000fc80007f1e0ff */
[----:B------:R-:W-:Y:S01]  /*1bc0*/  IADD3.X R7, PT, PT, RZ, R5, RZ, P0, !PT ;  /* 0x00000005ff077210 */ /* 0x000fe200007fe4ff */
[----:B------:R-:W-:Y:S08]  /*1bd0*/  BRA.U UP0, `(.L_x_91) ;  /* 0xfffffff100087547 */ /* 0x000ff0000b83ffff */
[----:B------:R-:W-:Y:S05]  /*1be0*/  EXIT ;  /* 0x000000000000794d */ /* 0x000fea0003800000 */
        .weak           $__internal_1_$__cuda_sm3x_div_rn_noftz_f32_slowpath
        .type           $__internal_1_$__cuda_sm3x_div_rn_noftz_f32_slowpath,@function
        .size           $__internal_1_$__cuda_sm3x_div_rn_noftz_f32_slowpath,(.L_x_107 - $__internal_1_$__cuda_sm3x_div_rn_noftz_f32_slowpath)
$__internal_1_$__cuda_sm3x_div_rn_noftz_f32_slowpath:
        /* <DEDUP_REMOVED lines=35> */
.L_x_93:
        /* <DEDUP_REMOVED lines=51> */
.L_x_100:
[----:B------:R-:W-:-:S04]  /*2150*/  LOP3.LUT R0, R0, 0x80000000, RZ, 0xc0, !PT ;  /* 0x8000000000007812 */ /* 0x000fc800078ec0ff */
[----:B------:R-:W-:Y:S01]  /*2160*/  LOP3.LUT R0, R0, 0x7f800000, RZ, 0xfc, !PT ;  /* 0x7f80000000007812 */ /* 0x000fe200078efcff */
[----:B------:R-:W-:Y:S06]  /*2170*/  BRA `(.L_x_101) ;  /* 0x0000000000047947 */ /* 0x000fec0003800000 */
.L_x_99:
[----:B------:R-:W-:-:S07]  /*2180*/  LEA R0, R9, R0, 0x17 ;  /* 0x0000000009007211 */ /* 0x000fce00078eb8ff */
.L_x_101:
[----:B------:R-:W-:Y:S05]  /*2190*/  BSYNC.RECONVERGENT B1 ;  /* 0x0000000000017941 */ /* 0x000fea0003800200 */
.L_x_98:
[----:B------:R-:W-:Y:S05]  /*21a0*/  BRA `(.L_x_102) ;  /* 0x0000000000207947 */ /* 0x000fea0003800000 */
.L_x_97:
[----:B------:R-:W-:-:S04]  /*21b0*/  LOP3.LUT R0, R7, 0x80000000, R0, 0x48, !PT ;  /* 0x8000000007007812 */ /* 0x000fc800078e4800 */
[----:B------:R-:W-:Y:S01]  /*21c0*/  LOP3.LUT R0, R0, 0x7f800000, RZ, 0xfc, !PT ;  /* 0x7f80000000007812 */ /* 0x000fe200078efcff */
[----:B------:R-:W-:Y:S06]  /*21d0*/  BRA `(.L_x_102) ;  /* 0x0000000000147947 */ /* 0x000fec0003800000 */
.L_x_96:
[----:B------:R-:W-:Y:S01]  /*21e0*/  LOP3.LUT R0, R7, 0x80000000, R0, 0x48, !PT ;  /* 0x8000000007007812 */ /* 0x000fe200078e4800 */
[----:B------:R-:W-:Y:S06]  /*21f0*/  BRA `(.L_x_102) ;  /* 0x00000000000c7947 */ /* 0x000fec0003800000 */
.L_x_95:
[----:B------:R-:W0:Y:S01]  /*2200*/  MUFU.RSQ R0, -QNAN ;  /* 0xffc0000000007908 */ /* 0x000e220000001400 */
[----:B------:R-:W-:Y:S05]  /*2210*/  BRA `(.L_x_102) ;  /* 0x0000000000047947 */ /* 0x000fea0003800000 */
.L_x_94:
[----:B------:R-:W-:-:S07]  /*2220*/  FADD.FTZ R0, R0, R3 ;  /* 0x0000000300007221 */ /* 0x000fce0000010000 */
.L_x_102:
[----:B------:R-:W-:Y:S05]  /*2230*/  BSYNC.RECONVERGENT B0 ;  /* 0x0000000000007941 */ /* 0x000fea0003800200 */
.L_x_92:
[----:B------:R-:W-:Y:S01]  /*2240*/  HFMA2 R7, -RZ, RZ, 0, 0 ;  /* 0x00000000ff077431 */ /* 0x000fe200000001ff */
[----:B------:R-:W-:Y:S02]  /*2250*/  MOV R6, R2 ;  /* 0x0000000200067202 */ /* 0x000fe40000000f00 */
[----:B0-----:R-:W-:Y:S02]  /*2260*/  MOV R9, R0 ;  /* 0x0000000000097202 */ /* 0x001fe40000000f00 */
[----:B------:R-:W-:Y:S05]  /*2270*/  RET.REL.NODEC R6 `(_Z18applySoftmaxKernelPfS_) ;  /* 0xffffffdc06607950 */ /* 0x000fea0003c3ffff */
.L_x_103:
        /* <DEDUP_REMOVED lines=16> */
.L_x_107:


//--------------------- .text._Z19computeScoresKernelPfS_S_ --------------------------
	.section	.text._Z19computeScoresKernelPfS_S_,"ax",@progbits
	.align	128
        .global         _Z19computeScoresKernelPfS_S_
        .type           _Z19computeScoresKernelPfS_S_,@function
        .size           _Z19computeScoresKernelPfS_S_,(.L_x_113 - _Z19computeScoresKernelPfS_S_)
        .other          _Z19computeScoresKernelPfS_S_,@"STO_CUDA_ENTRY STV_DEFAULT"
_Z19computeScoresKernelPfS_S_:
.text._Z19computeScoresKernelPfS_S_:
        /* <DEDUP_REMOVED lines=16> */
[----:B------:R-:W-:Y:S01]  /*0100*/  SHF.L.U32 R6, R0, 0xa, RZ ;  /* 0x0000000a00067819 */ /* 0x000fe200000006ff */
[----:B------:R-:W2:Y:S01]  /*0110*/  LDCU.64 UR8, c[0x0][0x358] ;  /* 0x00006b00ff0877ac */ /* 0x000ea20008000a00 */
[----:B------:R-:W-:Y:S01]  /*0120*/  UMOV UR4, URZ ;  /* 0x000000ff00047c82 */ /* 0x000fe20008000000 */
[----:B-1----:R-:W-:-:S04]  /*0130*/  UIADD3 UR5, UP0, UPT, UR6, 0x20, URZ ;  /* 0x0000002006057890 */ /* 0x002fc8000ff1e0ff */
[----:B------:R-:W-:Y:S01]  /*0140*/  UIADD3.X UR6, UPT, UPT, URZ, UR7, URZ, UP0, !UPT ;  /* 0x00000007ff067290 */ /* 0x000fe200087fe4ff */
[----:B0-----:R-:W-:-:S03]  /*0150*/  IMAD.WIDE.U32 R2, R7, 0x4, R2 ;  /* 0x0000000407027825 */ /* 0x001fc600078e0002 */
[----:B------:R-:W-:-:S04]  /*0160*/  IADD3 R4, P0, PT, R2, 0x20, RZ ;  /* 0x0000002002047810 */ /* 0x000fc80007f1e0ff */
[----:B--2---:R-:W-:-:S09]  /*0170*/  IADD3.X R5, PT, PT, RZ, R3, RZ, P0, !PT ;  /* 0x00000003ff057210 */ /* 0x004fd200007fe4ff */
.L_x_104:
        /* <DEDUP_REMOVED lines=25> */
[----:B------:R-:W2:Y:S01]  /*0310*/  LDG.E R9, desc[UR8][R4.64+0x4] ;  /* 0x0000040804097981 */ /* 0x000ea2000c1e1900 */
[----:B----4-:R-:W-:-:S03]  /*0320*/  FFMA R25, R17, R16, R24 ;  /* 0x0000001011197223 */ /* 0x010fc60000000018 */
[----:B------:R-:W3:Y:S04]  /*0330*/  LDG.E R16, desc[UR8][R4.64+0x8] ;  /* 0x0000080804107981 */ /* 0x000ee8000c1e1900 */
[----:B------:R-:W3:Y:S01]  /*0340*/  LDG.E R17, desc[UR8][R2.64+0x8] ;  /* 0x0000080802117981 */ /* 0x000ee2000c1e1900 */
[----:B-----5:R-:W-:-:S03]  /*0350*/  FFMA R25, R18, R19, R25 ;  /* 0x0000001312197223 */ /* 0x020fc60000000019 */
[----:B------:R-:W4:Y:S04]  /*0360*/  LDG.E R18, desc[UR8][R4.64+0xc] ;  /* 0x00000c0804127981 */ /* 0x000f28000c1e1900 */
[----:B------:R-:W4:Y:S01]  /*0370*/  LDG.E R19, desc[UR8][R2.64+0xc] ;  /* 0x00000c0802137981 */ /* 0x000f22000c1e1900 */
[----:B------:R-:W-:-:S03]  /*0380*/  FFMA R25, R22, R23, R25 ;  /* 0x0000001716197223 */ /* 0x000fc60000000019 */
[----:B------:R-:W5:Y:S04]  /*0390*/  LDG.E R22, desc[UR8][R4.64+0x10] ;  /* 0x0000100804167981 */ /* 0x000f68000c1e1900 */
[----:B------:R-:W5:Y:S01]  /*03a0*/  LDG.E R23, desc[UR8][R2.64+0x10] ;  /* 0x0000100802177981 */ /* 0x000f62000c1e1900 */
[----:B------:R-:W-:-:S03]  /*03b0*/  FFMA R28, R20, R21, R25 ;  /* 0x00000015141c7223 */ /* 0x000fc60000000019 */
[----:B------:R-:W5:Y:S04]  /*03c0*/  LDG.E R24, desc[UR8][R4.64+0x14] ;  /* 0x0000140804187981 */ /* 0x000f68000c1e1900 */
[----:B------:R-:W5:Y:S04]  /*03d0*/  LDG.E R25, desc[UR8][R2.64+0x14] ;  /* 0x0000140802197981 */ /* 0x000f68000c1e1900 */
[----:B------:R-:W5:Y:S04]  /*03e0*/  LDG.E R21, desc[UR8][R4.64+0x18] ;  /* 0x0000180804157981 */ /* 0x000f68000c1e1900 */
[----:B------:R-:W5:Y:S04]  /*03f0*/  LDG.E R20, desc[UR8][R2.64+0x18] ;  /* 0x0000180802147981 */ /* 0x000f68000c1e1900 */
[----:B------:R0:W5:Y:S01]  /*0400*/  LDG.E R26, desc[UR8][R4.64+0x1c] ;  /* 0x00001c08041a7981 */ /* 0x000162000c1e1900 */
[----:B------:R-:W-:-:S04]  /*0410*/  FFMA R8, R15, R8, R28 ;  /* 0x000000080f087223 */ /* 0x000fc8000000001c */
        /* <DEDUP_REMOVED lines=13> */
[----:B------:R-:W-:Y:S01]  /*04f0*/  FFMA R26, R26, R27, R21 ;  /* 0x0000001b1a1a7223 */ /* 0x000fe20000000015 */
[----:B------:R-:W-:Y:S06]  /*0500*/  BRA.U UP0, `(.L_x_104) ;  /* 0xfffffffd001c7547 */ /* 0x000fec000b83ffff */
[----:B------:R-:W0:Y:S01]  /*0510*/  LDC.64 R2, c[0x0][0x390] ;  /* 0x0000e400ff027b82 */ /* 0x000e220000000a00 */
[----:B------:R-:W-:Y:S01]  /*0520*/  IADD3 R7, PT, PT, R0, R7, RZ ;  /* 0x0000000700077210 */ /* 0x000fe20007ffe0ff */
[----:B------:R-:W-:-:S04]  /*0530*/  FMUL R5, R26, 0.03125 ;  /* 0x3d0000001a057820 */ /* 0x000fc80000400000 */
[----:B0-----:R-:W-:-:S05]  /*0540*/  IMAD.WIDE R2, R7, 0x4, R2 ;  /* 0x0000000407027825 */ /* 0x001fca00078e0202 */
[----:B------:R-:W-:Y:S01]  /*0550*/  STG.E desc[UR8][R2.64], R5 ;  /* 0x0000000502007986 */ /* 0x000fe2000c101908 */
[----:B------:R-:W-:Y:S05]  /*0560*/  EXIT ;  /* 0x000000000000794d */ /* 0x000fea0003800000 */
.L_x_105:
        /* <DEDUP_REMOVED lines=9> */
.L_x_113:


//--------------------- .nv.shared._Z21shared_compute_outputPfS_S_ --------------------------
	.section	.nv.shared._Z21shared_compute_outputPfS_S_,"aw",@nobits
	.sectionflags	@""
	.align	4
.nv.shared._Z21shared_compute_outputPfS_S_:
	.zero		9216


//--------------------- .nv.shared.reserved.0     --------------------------
	.section	.nv.shared.reserved.0,"aw",@nobits
	.weak		__nv_reservedSMEM_offset_0_alias
	.size		__nv_reservedSMEM_offset_0_alias, 0, 64
	.other		__nv_reservedSMEM_offset_0_alias,@"STO_CUDA_RESERVED_SHARED STV_DEFAULT"
__nv_reservedSMEM_offset_0_alias:
	.zero		0
	.zero		64


//--------------------- .nv.shared._Z21shared_compute_scoresPfS_S_ --------------------------
	.section	.nv.shared._Z21shared_compute_scoresPfS_S_,"aw",@nobits
	.sectionflags	@""
	.align	4
.nv.shared._Z21shared_compute_scoresPfS_S_:
	.zero		9216


//--------------------- .nv.constant0._Z21shared_compute_outputPfS_S_ --------------------------
	.section	.nv.constant0._Z21shared_compute_outputPfS_S_,"a",@progbits
	.sectionflags	@""
	.align	4
.nv.constant0._Z21shared_compute_outputPfS_S_:
	.zero		920


//--------------------- .nv.constant0._Z14shared_softmaxPfS_ --------------------------
	.section	.nv.constant0._Z14shared_softmaxPfS_,"a",@progbits
	.sectionflags	@""
	.align	4
.nv.constant0._Z14shared_softmaxPfS_:
	.zero		912


//--------------------- .nv.constant0._Z21shared_compute_scoresPfS_S_ --------------------------
	.section	.nv.constant0._Z21shared_compute_scoresPfS_S_,"a",@progbits
	.sectionflags	@""
	.align	4
.nv.constant0._Z21shared_compute_scoresPfS_S_:
	.zero		920


//--------------------- .nv.constant0._Z19computeOutputKernelPfS_S_ --------------------------
	.section	.nv.constant0._Z19computeOutputKernelPfS_S_,"a",@progbits
	.sectionflags	@""
	.align	4
.nv.constant0._Z19computeOutputKernelPfS_S_:
	.zero		920


//--------------------- .nv.constant0._Z18applySoftmaxKernelPfS_ --------------------------
	.section	.nv.constant0._Z18applySoftmaxKernelPfS_,"a",@progbits
	.sectionflags	@""
	.align	4
.nv.constant0._Z18applySoftmaxKernelPfS_:
	.zero		912


//--------------------- .nv.constant0._Z19computeScoresKernelPfS_S_ --------------------------
	.section	.nv.constant0._Z19computeScoresKernelPfS_S_,"a",@progbits
	.sectionflags	@""
	.align	4
.nv.constant0._Z19computeScoresKernelPfS_S_:
	.zero		920


//--------------------- SYMBOLS --------------------------

	.type		.nv.reservedSmem.offset0,@object
	.size		.nv.reservedSmem.offset0,0x4
	.type		.nv.reservedSmem.cap,@object
	.size		.nv.reservedSmem.cap,0x4
